//
// Generated by NVIDIA NVVM Compiler
//
// Compiler Build ID: CL-36424714
// Cuda compilation tools, release 13.0, V13.0.88
// Based on NVVM 20.0.0
//

.version 9.0
.target sm_100
.address_size 64

	// .globl	_Z20convolution_kernel_xPfS_S_iii

.visible .entry _Z20convolution_kernel_xPfS_S_iii(
	.param .u64 .ptr .align 1 _Z20convolution_kernel_xPfS_S_iii_param_0,
	.param .u64 .ptr .align 1 _Z20convolution_kernel_xPfS_S_iii_param_1,
	.param .u64 .ptr .align 1 _Z20convolution_kernel_xPfS_S_iii_param_2,
	.param .u32 _Z20convolution_kernel_xPfS_S_iii_param_3,
	.param .u32 _Z20convolution_kernel_xPfS_S_iii_param_4,
	.param .u32 _Z20convolution_kernel_xPfS_S_iii_param_5
)
{
	.reg .pred 	%p<52>;
	.reg .b32 	%r<69>;
	.reg .b32 	%f<87>;
	.reg .b64 	%rd<25>;

	ld.param.u64 	%rd9, [_Z20convolution_kernel_xPfS_S_iii_param_0];
	ld.param.u64 	%rd10, [_Z20convolution_kernel_xPfS_S_iii_param_1];
	ld.param.u64 	%rd11, [_Z20convolution_kernel_xPfS_S_iii_param_2];
	ld.param.u32 	%r29, [_Z20convolution_kernel_xPfS_S_iii_param_3];
	ld.param.u32 	%r30, [_Z20convolution_kernel_xPfS_S_iii_param_4];
	ld.param.u32 	%r31, [_Z20convolution_kernel_xPfS_S_iii_param_5];
	cvta.to.global.u64 	%rd1, %rd11;
	cvta.to.global.u64 	%rd2, %rd10;
	mov.u32 	%r32, %ctaid.x;
	mov.u32 	%r33, %ntid.x;
	mov.u32 	%r34, %tid.x;
	mad.lo.s32 	%r1, %r32, %r33, %r34;
	mov.u32 	%r35, %ctaid.y;
	mov.u32 	%r36, %ntid.y;
	mov.u32 	%r37, %tid.y;
	mad.lo.s32 	%r2, %r35, %r36, %r37;
	setp.lt.s32 	%p1, %r31, 0;
	mov.f32 	%f82, 0f00000000;
	@%p1 bra 	$L__BB0_39;
	neg.s32 	%r67, %r31;
	mul.lo.s32 	%r4, %r30, %r2;
	setp.lt.u32 	%p2, %r31, 4;
	mov.f32 	%f82, 0f00000000;
	@%p2 bra 	$L__BB0_21;
	shl.b32 	%r63, %r31, 1;
	sub.s32 	%r65, 3, %r31;
	and.b32  	%r38, %r63, -8;
	neg.s32 	%r64, %r38;
	sub.s32 	%r62, %r1, %r31;
	add.s32 	%r39, %r1, %r4;
	sub.s32 	%r61, %r39, %r31;
	mov.f32 	%f82, 0f00000000;
$L__BB0_3:
	.pragma "nounroll";
	setp.lt.s32 	%p3, %r62, 0;
	setp.ge.s32 	%p4, %r62, %r29;
	mul.wide.s32 	%rd12, %r61, 4;
	add.s64 	%rd3, %rd2, %rd12;
	mul.wide.s32 	%rd13, %r63, 4;
	add.s64 	%rd4, %rd1, %rd13;
	or.pred  	%p5, %p3, %p4;
	@%p5 bra 	$L__BB0_5;
	ld.global.f32 	%f38, [%rd3];
	ld.global.f32 	%f39, [%rd4];
	fma.rn.f32 	%f82, %f38, %f39, %f82;
$L__BB0_5:
	add.s32 	%r40, %r62, 1;
	setp.lt.s32 	%p6, %r40, 0;
	setp.ge.s32 	%p7, %r40, %r29;
	or.pred  	%p8, %p6, %p7;
	@%p8 bra 	$L__BB0_7;
	ld.global.f32 	%f40, [%rd3+4];
	ld.global.f32 	%f41, [%rd4+-4];
	fma.rn.f32 	%f82, %f40, %f41, %f82;
$L__BB0_7:
	add.s32 	%r41, %r62, 2;
	setp.lt.s32 	%p9, %r41, 0;
	setp.ge.s32 	%p10, %r41, %r29;
	or.pred  	%p11, %p9, %p10;
	@%p11 bra 	$L__BB0_9;
	ld.global.f32 	%f42, [%rd3+8];
	ld.global.f32 	%f43, [%rd4+-8];
	fma.rn.f32 	%f82, %f42, %f43, %f82;
$L__BB0_9:
	add.s32 	%r42, %r62, 3;
	setp.lt.s32 	%p12, %r42, 0;
	setp.ge.s32 	%p13, %r42, %r29;
	or.pred  	%p14, %p12, %p13;
	@%p14 bra 	$L__BB0_11;
	ld.global.f32 	%f44, [%rd3+12];
	ld.global.f32 	%f45, [%rd4+-12];
	fma.rn.f32 	%f82, %f44, %f45, %f82;
$L__BB0_11:
	add.s32 	%r43, %r62, 4;
	setp.lt.s32 	%p15, %r43, 0;
	setp.ge.s32 	%p16, %r43, %r29;
	or.pred  	%p17, %p15, %p16;
	@%p17 bra 	$L__BB0_13;
	ld.global.f32 	%f46, [%rd3+16];
	ld.global.f32 	%f47, [%rd4+-16];
	fma.rn.f32 	%f82, %f46, %f47, %f82;
$L__BB0_13:
	add.s32 	%r44, %r62, 5;
	setp.lt.s32 	%p18, %r44, 0;
	setp.ge.s32 	%p19, %r44, %r29;
	or.pred  	%p20, %p18, %p19;
	@%p20 bra 	$L__BB0_15;
	ld.global.f32 	%f48, [%rd3+20];
	ld.global.f32 	%f49, [%rd4+-20];
	fma.rn.f32 	%f82, %f48, %f49, %f82;
$L__BB0_15:
	add.s32 	%r45, %r62, 6;
	setp.lt.s32 	%p21, %r45, 0;
	setp.ge.s32 	%p22, %r45, %r29;
	or.pred  	%p23, %p21, %p22;
	@%p23 bra 	$L__BB0_17;
	ld.global.f32 	%f50, [%rd3+24];
	ld.global.f32 	%f51, [%rd4+-24];
	fma.rn.f32 	%f82, %f50, %f51, %f82;
$L__BB0_17:
	add.s32 	%r46, %r62, 7;
	setp.lt.s32 	%p24, %r46, 0;
	setp.ge.s32 	%p25, %r46, %r29;
	or.pred  	%p26, %p24, %p25;
	@%p26 bra 	$L__BB0_19;
	ld.global.f32 	%f52, [%rd3+28];
	ld.global.f32 	%f53, [%rd4+-28];
	fma.rn.f32 	%f82, %f52, %f53, %f82;
$L__BB0_19:
	add.s32 	%r65, %r65, 8;
	add.s32 	%r64, %r64, 8;
	add.s32 	%r63, %r63, -8;
	add.s32 	%r62, %r62, 8;
	add.s32 	%r61, %r61, 8;
	setp.ne.s32 	%p27, %r64, 0;
	@%p27 bra 	$L__BB0_3;
	add.s32 	%r67, %r65, -3;
$L__BB0_21:
	shl.b32 	%r47, %r31, 1;
	and.b32  	%r48, %r47, 6;
	setp.lt.u32 	%p28, %r48, 3;
	@%p28 bra 	$L__BB0_31;
	add.s32 	%r22, %r67, %r1;
	setp.lt.s32 	%p29, %r22, 0;
	setp.ge.s32 	%p30, %r22, %r29;
	add.s32 	%r49, %r22, %r4;
	mul.wide.s32 	%rd14, %r49, 4;
	add.s64 	%rd5, %rd2, %rd14;
	sub.s32 	%r50, %r31, %r67;
	mul.wide.s32 	%rd15, %r50, 4;
	add.s64 	%rd6, %rd1, %rd15;
	or.pred  	%p31, %p29, %p30;
	@%p31 bra 	$L__BB0_24;
	ld.global.f32 	%f54, [%rd5];
	ld.global.f32 	%f55, [%rd6];
	fma.rn.f32 	%f82, %f54, %f55, %f82;
$L__BB0_24:
	add.s32 	%r51, %r22, 1;
	setp.lt.s32 	%p32, %r51, 0;
	setp.ge.s32 	%p33, %r51, %r29;
	or.pred  	%p34, %p32, %p33;
	@%p34 bra 	$L__BB0_26;
	ld.global.f32 	%f56, [%rd5+4];
	ld.global.f32 	%f57, [%rd6+-4];
	fma.rn.f32 	%f82, %f56, %f57, %f82;
$L__BB0_26:
	add.s32 	%r52, %r22, 2;
	setp.lt.s32 	%p35, %r52, 0;
	setp.ge.s32 	%p36, %r52, %r29;
	or.pred  	%p37, %p35, %p36;
	@%p37 bra 	$L__BB0_28;
	ld.global.f32 	%f58, [%rd5+8];
	ld.global.f32 	%f59, [%rd6+-8];
	fma.rn.f32 	%f82, %f58, %f59, %f82;
$L__BB0_28:
	add.s32 	%r53, %r22, 3;
	setp.lt.s32 	%p38, %r53, 0;
	setp.ge.s32 	%p39, %r53, %r29;
	or.pred  	%p40, %p38, %p39;
	@%p40 bra 	$L__BB0_30;
	ld.global.f32 	%f60, [%rd5+12];
	ld.global.f32 	%f61, [%rd6+-12];
	fma.rn.f32 	%f82, %f60, %f61, %f82;
$L__BB0_30:
	add.s32 	%r67, %r67, 4;
$L__BB0_31:
	and.b32  	%r54, %r31, 1;
	setp.eq.b32 	%p41, %r54, 1;
	not.pred 	%p42, %p41;
	@%p42 bra 	$L__BB0_37;
	add.s32 	%r25, %r67, %r1;
	setp.lt.s32 	%p43, %r25, 0;
	setp.ge.s32 	%p44, %r25, %r29;
	add.s32 	%r55, %r25, %r4;
	mul.wide.s32 	%rd16, %r55, 4;
	add.s64 	%rd7, %rd2, %rd16;
	sub.s32 	%r56, %r31, %r67;
	mul.wide.s32 	%rd17, %r56, 4;
	add.s64 	%rd8, %rd1, %rd17;
	or.pred  	%p45, %p43, %p44;
	@%p45 bra 	$L__BB0_34;
	ld.global.f32 	%f62, [%rd7];
	ld.global.f32 	%f63, [%rd8];
	fma.rn.f32 	%f82, %f62, %f63, %f82;
$L__BB0_34:
	add.s32 	%r57, %r25, 1;
	setp.lt.s32 	%p46, %r57, 0;
	setp.ge.s32 	%p47, %r57, %r29;
	or.pred  	%p48, %p46, %p47;
	@%p48 bra 	$L__BB0_36;
	ld.global.f32 	%f64, [%rd7+4];
	ld.global.f32 	%f65, [%rd8+-4];
	fma.rn.f32 	%f82, %f64, %f65, %f82;
$L__BB0_36:
	add.s32 	%r67, %r67, 2;
$L__BB0_37:
	add.s32 	%r28, %r67, %r1;
	setp.lt.s32 	%p49, %r28, 0;
	setp.ge.s32 	%p50, %r28, %r29;
	or.pred  	%p51, %p49, %p50;
	@%p51 bra 	$L__BB0_39;
	add.s32 	%r58, %r28, %r4;
	mul.wide.s32 	%rd18, %r58, 4;
	add.s64 	%rd19, %rd2, %rd18;
	ld.global.f32 	%f66, [%rd19];
	sub.s32 	%r59, %r31, %r67;
	mul.wide.s32 	%rd20, %r59, 4;
	add.s64 	%rd21, %rd1, %rd20;
	ld.global.f32 	%f67, [%rd21];
	fma.rn.f32 	%f82, %f66, %f67, %f82;
$L__BB0_39:
	cvta.to.global.u64 	%rd22, %rd9;
	mad.lo.s32 	%r60, %r29, %r2, %r1;
	mul.wide.s32 	%rd23, %r60, 4;
	add.s64 	%rd24, %rd22, %rd23;
	st.global.f32 	[%rd24], %f82;
	ret;

}
	// .globl	_Z20convolution_kernel_yPfS_S_iii
.visible .entry _Z20convolution_kernel_yPfS_S_iii(
	.param .u64 .ptr .align 1 _Z20convolution_kernel_yPfS_S_iii_param_0,
	.param .u64 .ptr .align 1 _Z20convolution_kernel_yPfS_S_iii_param_1,
	.param .u64 .ptr .align 1 _Z20convolution_kernel_yPfS_S_iii_param_2,
	.param .u32 _Z20convolution_kernel_yPfS_S_iii_param_3,
	.param .u32 _Z20convolution_kernel_yPfS_S_iii_param_4,
	.param .u32 _Z20convolution_kernel_yPfS_S_iii_param_5
)
{
	.reg .pred 	%p<52>;
	.reg .b32 	%r<108>;
	.reg .b32 	%f<87>;
	.reg .b64 	%rd<47>;

	ld.param.u64 	%rd6, [_Z20convolution_kernel_yPfS_S_iii_param_0];
	ld.param.u64 	%rd7, [_Z20convolution_kernel_yPfS_S_iii_param_1];
	ld.param.u64 	%rd8, [_Z20convolution_kernel_yPfS_S_iii_param_2];
	ld.param.u32 	%r54, [_Z20convolution_kernel_yPfS_S_iii_param_3];
	ld.param.u32 	%r55, [_Z20convolution_kernel_yPfS_S_iii_param_4];
	ld.param.u32 	%r56, [_Z20convolution_kernel_yPfS_S_iii_param_5];
	cvta.to.global.u64 	%rd1, %rd8;
	cvta.to.global.u64 	%rd2, %rd7;
	mov.u32 	%r57, %ntid.y;
	mov.u32 	%r58, %ctaid.y;
	mov.u32 	%r59, %tid.y;
	mad.lo.s32 	%r1, %r57, %r58, %r59;
	mov.u32 	%r60, %ntid.x;
	mov.u32 	%r61, %ctaid.x;
	mov.u32 	%r62, %tid.x;
	mad.lo.s32 	%r2, %r60, %r61, %r62;
	setp.lt.s32 	%p1, %r56, 0;
	mov.f32 	%f82, 0f00000000;
	@%p1 bra 	$L__BB1_39;
	neg.s32 	%r106, %r56;
	setp.lt.u32 	%p2, %r56, 4;
	mov.f32 	%f82, 0f00000000;
	@%p2 bra 	$L__BB1_21;
	shl.b32 	%r102, %r56, 1;
	sub.s32 	%r104, 3, %r56;
	and.b32  	%r63, %r102, -8;
	neg.s32 	%r103, %r63;
	sub.s32 	%r101, %r2, %r56;
	mul.lo.s32 	%r64, %r54, %r101;
	add.s32 	%r65, %r64, %r54;
	add.s32 	%r100, %r1, %r65;
	shl.b32 	%r9, %r54, 3;
	add.s32 	%r66, %r101, 2;
	mad.lo.s32 	%r99, %r54, %r66, %r1;
	add.s32 	%r67, %r101, 3;
	mad.lo.s32 	%r98, %r54, %r67, %r1;
	add.s32 	%r68, %r101, 4;
	mad.lo.s32 	%r97, %r54, %r68, %r1;
	add.s32 	%r69, %r101, 5;
	mad.lo.s32 	%r96, %r54, %r69, %r1;
	add.s32 	%r70, %r101, 6;
	mad.lo.s32 	%r95, %r54, %r70, %r1;
	add.s32 	%r71, %r101, 7;
	mad.lo.s32 	%r94, %r54, %r71, %r1;
	add.s32 	%r93, %r1, %r64;
	mov.f32 	%f82, 0f00000000;
$L__BB1_3:
	.pragma "nounroll";
	setp.lt.s32 	%p3, %r101, 0;
	setp.ge.s32 	%p4, %r101, %r55;
	mul.wide.s32 	%rd9, %r102, 4;
	add.s64 	%rd3, %rd1, %rd9;
	or.pred  	%p5, %p3, %p4;
	@%p5 bra 	$L__BB1_5;
	mul.wide.s32 	%rd10, %r93, 4;
	add.s64 	%rd11, %rd2, %rd10;
	ld.global.f32 	%f38, [%rd11];
	ld.global.f32 	%f39, [%rd3];
	fma.rn.f32 	%f82, %f38, %f39, %f82;
$L__BB1_5:
	add.s32 	%r72, %r101, 1;
	setp.lt.s32 	%p6, %r72, 0;
	setp.ge.s32 	%p7, %r72, %r55;
	or.pred  	%p8, %p6, %p7;
	@%p8 bra 	$L__BB1_7;
	mul.wide.s32 	%rd12, %r100, 4;
	add.s64 	%rd13, %rd2, %rd12;
	ld.global.f32 	%f40, [%rd13];
	ld.global.f32 	%f41, [%rd3+-4];
	fma.rn.f32 	%f82, %f40, %f41, %f82;
$L__BB1_7:
	add.s32 	%r73, %r101, 2;
	setp.lt.s32 	%p9, %r73, 0;
	setp.ge.s32 	%p10, %r73, %r55;
	or.pred  	%p11, %p9, %p10;
	@%p11 bra 	$L__BB1_9;
	mul.wide.s32 	%rd14, %r99, 4;
	add.s64 	%rd15, %rd2, %rd14;
	ld.global.f32 	%f42, [%rd15];
	ld.global.f32 	%f43, [%rd3+-8];
	fma.rn.f32 	%f82, %f42, %f43, %f82;
$L__BB1_9:
	add.s32 	%r74, %r101, 3;
	setp.lt.s32 	%p12, %r74, 0;
	setp.ge.s32 	%p13, %r74, %r55;
	or.pred  	%p14, %p12, %p13;
	@%p14 bra 	$L__BB1_11;
	mul.wide.s32 	%rd16, %r98, 4;
	add.s64 	%rd17, %rd2, %rd16;
	ld.global.f32 	%f44, [%rd17];
	ld.global.f32 	%f45, [%rd3+-12];
	fma.rn.f32 	%f82, %f44, %f45, %f82;
$L__BB1_11:
	add.s32 	%r75, %r101, 4;
	setp.lt.s32 	%p15, %r75, 0;
	setp.ge.s32 	%p16, %r75, %r55;
	or.pred  	%p17, %p15, %p16;
	@%p17 bra 	$L__BB1_13;
	mul.wide.s32 	%rd18, %r97, 4;
	add.s64 	%rd19, %rd2, %rd18;
	ld.global.f32 	%f46, [%rd19];
	ld.global.f32 	%f47, [%rd3+-16];
	fma.rn.f32 	%f82, %f46, %f47, %f82;
$L__BB1_13:
	add.s32 	%r76, %r101, 5;
	setp.lt.s32 	%p18, %r76, 0;
	setp.ge.s32 	%p19, %r76, %r55;
	or.pred  	%p20, %p18, %p19;
	@%p20 bra 	$L__BB1_15;
	mul.wide.s32 	%rd20, %r96, 4;
	add.s64 	%rd21, %rd2, %rd20;
	ld.global.f32 	%f48, [%rd21];
	ld.global.f32 	%f49, [%rd3+-20];
	fma.rn.f32 	%f82, %f48, %f49, %f82;
$L__BB1_15:
	add.s32 	%r77, %r101, 6;
	setp.lt.s32 	%p21, %r77, 0;
	setp.ge.s32 	%p22, %r77, %r55;
	or.pred  	%p23, %p21, %p22;
	@%p23 bra 	$L__BB1_17;
	mul.wide.s32 	%rd22, %r95, 4;
	add.s64 	%rd23, %rd2, %rd22;
	ld.global.f32 	%f50, [%rd23];
	ld.global.f32 	%f51, [%rd3+-24];
	fma.rn.f32 	%f82, %f50, %f51, %f82;
$L__BB1_17:
	add.s32 	%r78, %r101, 7;
	setp.lt.s32 	%p24, %r78, 0;
	setp.ge.s32 	%p25, %r78, %r55;
	or.pred  	%p26, %p24, %p25;
	@%p26 bra 	$L__BB1_19;
	mul.wide.s32 	%rd24, %r94, 4;
	add.s64 	%rd25, %rd2, %rd24;
	ld.global.f32 	%f52, [%rd25];
	ld.global.f32 	%f53, [%rd3+-28];
	fma.rn.f32 	%f82, %f52, %f53, %f82;
$L__BB1_19:
	add.s32 	%r104, %r104, 8;
	add.s32 	%r103, %r103, 8;
	add.s32 	%r102, %r102, -8;
	add.s32 	%r101, %r101, 8;
	add.s32 	%r100, %r100, %r9;
	add.s32 	%r99, %r99, %r9;
	add.s32 	%r98, %r98, %r9;
	add.s32 	%r97, %r97, %r9;
	add.s32 	%r96, %r96, %r9;
	add.s32 	%r95, %r95, %r9;
	add.s32 	%r94, %r94, %r9;
	add.s32 	%r93, %r93, %r9;
	setp.ne.s32 	%p27, %r103, 0;
	@%p27 bra 	$L__BB1_3;
	add.s32 	%r106, %r104, -3;
$L__BB1_21:
	shl.b32 	%r79, %r56, 1;
	and.b32  	%r80, %r79, 6;
	setp.lt.u32 	%p28, %r80, 3;
	@%p28 bra 	$L__BB1_31;
	add.s32 	%r43, %r106, %r2;
	setp.lt.s32 	%p29, %r43, 0;
	setp.ge.s32 	%p30, %r43, %r55;
	sub.s32 	%r81, %r56, %r106;
	mul.wide.s32 	%rd26, %r81, 4;
	add.s64 	%rd4, %rd1, %rd26;
	or.pred  	%p31, %p29, %p30;
	@%p31 bra 	$L__BB1_24;
	mad.lo.s32 	%r82, %r43, %r54, %r1;
	mul.wide.s32 	%rd27, %r82, 4;
	add.s64 	%rd28, %rd2, %rd27;
	ld.global.f32 	%f54, [%rd28];
	ld.global.f32 	%f55, [%rd4];
	fma.rn.f32 	%f82, %f54, %f55, %f82;
$L__BB1_24:
	add.s32 	%r44, %r43, 1;
	setp.lt.s32 	%p32, %r44, 0;
	setp.ge.s32 	%p33, %r44, %r55;
	or.pred  	%p34, %p32, %p33;
	@%p34 bra 	$L__BB1_26;
	mad.lo.s32 	%r83, %r44, %r54, %r1;
	mul.wide.s32 	%rd29, %r83, 4;
	add.s64 	%rd30, %rd2, %rd29;
	ld.global.f32 	%f56, [%rd30];
	ld.global.f32 	%f57, [%rd4+-4];
	fma.rn.f32 	%f82, %f56, %f57, %f82;
$L__BB1_26:
	add.s32 	%r45, %r43, 2;
	setp.lt.s32 	%p35, %r45, 0;
	setp.ge.s32 	%p36, %r45, %r55;
	or.pred  	%p37, %p35, %p36;
	@%p37 bra 	$L__BB1_28;
	mad.lo.s32 	%r84, %r45, %r54, %r1;
	mul.wide.s32 	%rd31, %r84, 4;
	add.s64 	%rd32, %rd2, %rd31;
	ld.global.f32 	%f58, [%rd32];
	ld.global.f32 	%f59, [%rd4+-8];
	fma.rn.f32 	%f82, %f58, %f59, %f82;
$L__BB1_28:
	add.s32 	%r46, %r43, 3;
	setp.lt.s32 	%p38, %r46, 0;
	setp.ge.s32 	%p39, %r46, %r55;
	or.pred  	%p40, %p38, %p39;
	@%p40 bra 	$L__BB1_30;
	mad.lo.s32 	%r85, %r46, %r54, %r1;
	mul.wide.s32 	%rd33, %r85, 4;
	add.s64 	%rd34, %rd2, %rd33;
	ld.global.f32 	%f60, [%rd34];
	ld.global.f32 	%f61, [%rd4+-12];
	fma.rn.f32 	%f82, %f60, %f61, %f82;
$L__BB1_30:
	add.s32 	%r106, %r106, 4;
$L__BB1_31:
	and.b32  	%r86, %r56, 1;
	setp.eq.b32 	%p41, %r86, 1;
	not.pred 	%p42, %p41;
	@%p42 bra 	$L__BB1_37;
	add.s32 	%r49, %r106, %r2;
	setp.lt.s32 	%p43, %r49, 0;
	setp.ge.s32 	%p44, %r49, %r55;
	sub.s32 	%r87, %r56, %r106;
	mul.wide.s32 	%rd35, %r87, 4;
	add.s64 	%rd5, %rd1, %rd35;
	or.pred  	%p45, %p43, %p44;
	@%p45 bra 	$L__BB1_34;
	mad.lo.s32 	%r88, %r49, %r54, %r1;
	mul.wide.s32 	%rd36, %r88, 4;
	add.s64 	%rd37, %rd2, %rd36;
	ld.global.f32 	%f62, [%rd37];
	ld.global.f32 	%f63, [%rd5];
	fma.rn.f32 	%f82, %f62, %f63, %f82;
$L__BB1_34:
	add.s32 	%r50, %r49, 1;
	setp.lt.s32 	%p46, %r50, 0;
	setp.ge.s32 	%p47, %r50, %r55;
	or.pred  	%p48, %p46, %p47;
	@%p48 bra 	$L__BB1_36;
	mad.lo.s32 	%r89, %r50, %r54, %r1;
	mul.wide.s32 	%rd38, %r89, 4;
	add.s64 	%rd39, %rd2, %rd38;
	ld.global.f32 	%f64, [%rd39];
	ld.global.f32 	%f65, [%rd5+-4];
	fma.rn.f32 	%f82, %f64, %f65, %f82;
$L__BB1_36:
	add.s32 	%r106, %r106, 2;
$L__BB1_37:
	add.s32 	%r53, %r106, %r2;
	setp.lt.s32 	%p49, %r53, 0;
	setp.ge.s32 	%p50, %r53, %r55;
	or.pred  	%p51, %p49, %p50;
	@%p51 bra 	$L__BB1_39;
	mad.lo.s32 	%r90, %r53, %r54, %r1;
	mul.wide.s32 	%rd40, %r90, 4;
	add.s64 	%rd41, %rd2, %rd40;
	ld.global.f32 	%f66, [%rd41];
	sub.s32 	%r91, %r56, %r106;
	mul.wide.s32 	%rd42, %r91, 4;
	add.s64 	%rd43, %rd1, %rd42;
	ld.global.f32 	%f67, [%rd43];
	fma.rn.f32 	%f82, %f66, %f67, %f82;
$L__BB1_39:
	cvta.to.global.u64 	%rd44, %rd6;
	mad.lo.s32 	%r92, %r54, %r2, %r1;
	mul.wide.s32 	%rd45, %r92, 4;
	add.s64 	%rd46, %rd44, %rd45;
	st.global.f32 	[%rd46], %f82;
	ret;

}


// ===== COMPILED SASS (sm_100) =====

	.target	sm_100

	.elftype	@"ET_EXEC"


//--------------------- .note.nv.tkinfo           --------------------------
	.section	.note.nv.tkinfo,"",@"SHT_NOTE"
	.sectionflags	@"SHF_NOTE_NV_TKINFO"
	.tkinfo
        /*0018*/ 	.word	0x00000002
        /*0030*/ 	.string	""
        /*0030*/ 	.string	"ptxas"
        /*0030*/ 	.string	"Cuda compilation tools, release 13.0, V13.0.88"
        /*0030*/ 	.string	"Build cuda_13.0.r13.0/compiler.36424714_0"
        /*0030*/ 	.string	"-arch sm_100 -m 64 "



//--------------------- .note.nv.cuinfo           --------------------------
	.section	.note.nv.cuinfo,"",@"SHT_NOTE"
	.sectionflags	@"SHF_NOTE_NV_CUINFO"
        /*0018*/ 	.short	0x0002
        /*001a*/ 	.short	0x0064
        /*001c*/ 	.short	0x0082
	.zero		2


//--------------------- .nv.info                  --------------------------
	.section	.nv.info,"",@"SHT_CUDA_INFO"
	.align	4


	//----- nvinfo : EIATTR_REGCOUNT
	.align		4
        /*0000*/ 	.byte	0x04, 0x2f
        /*0002*/ 	.short	(.L_1 - .L_0)
	.align		4
.L_0:
        /*0004*/ 	.word	index@(_Z20convolution_kernel_xPfS_S_iii)
        /*0008*/ 	.word	0x0000001b


	//----- nvinfo : EIATTR_FRAME_SIZE
	.align		4
.L_1:
        /*000c*/ 	.byte	0x04, 0x11
        /*000e*/ 	.short	(.L_3 - .L_2)
	.align		4
.L_2:
        /*0010*/ 	.word	index@(_Z20convolution_kernel_xPfS_S_iii)
        /*0014*/ 	.word	0x00000000


	//----- nvinfo : EIATTR_REGCOUNT
	.align		4
.L_3:
        /*0018*/ 	.byte	0x04, 0x2f
        /*001a*/ 	.short	(.L_5 - .L_4)
	.align		4
.L_4:
        /*001c*/ 	.word	index@(_Z20convolution_kernel_yPfS_S_iii)
        /*0020*/ 	.word	0x00000020


	//----- nvinfo : EIATTR_FRAME_SIZE
	.align		4
.L_5:
        /*0024*/ 	.byte	0x04, 0x11
        /*0026*/ 	.short	(.L_7 - .L_6)
	.align		4
.L_6:
        /*0028*/ 	.word	index@(_Z20convolution_kernel_yPfS_S_iii)
        /*002c*/ 	.word	0x00000000


	//----- nvinfo : EIATTR_MIN_STACK_SIZE
	.align		4
.L_7:
        /*0030*/ 	.byte	0x04, 0x12
        /*0032*/ 	.short	(.L_9 - .L_8)
	.align		4
.L_8:
        /*0034*/ 	.word	index@(_Z20convolution_kernel_yPfS_S_iii)
        /*0038*/ 	.word	0x00000000


	//----- nvinfo : EIATTR_MIN_STACK_SIZE
	.align		4
.L_9:
        /*003c*/ 	.byte	0x04, 0x12
        /*003e*/ 	.short	(.L_11 - .L_10)
	.align		4
.L_10:
        /*0040*/ 	.word	index@(_Z20convolution_kernel_xPfS_S_iii)
        /*0044*/ 	.word	0x00000000
.L_11:


//--------------------- .nv.compat                --------------------------
	.section	.nv.compat,"",@"SHT_CUDA_COMPAT_INFO"
	.align	4
        /*0000*/ 	.byte	0x02, 0x09, 0x00, 0x00, 0x02, 0x02, 0x01, 0x00, 0x02, 0x05, 0x05, 0x00, 0x03, 0x07, 0x01, 0x01
        /*0010*/ 	.byte	0x02, 0x03, 0x00, 0x00, 0x02, 0x06, 0x01, 0x00, 0x04, 0x0b, 0x08, 0x00, 0x09, 0x00, 0x00, 0x00
        /*0020*/ 	.byte	0x00, 0x00, 0x00, 0x00


//--------------------- .nv.info._Z20convolution_kernel_yPfS_S_iii --------------------------
	.section	.nv.info._Z20convolution_kernel_yPfS_S_iii,"",@"SHT_CUDA_INFO"
	.sectionflags	@""
	.align	4


	//----- nvinfo : EIATTR_CUDA_API_VERSION
	.align		4
        /*0000*/ 	.byte	0x04, 0x37
        /*0002*/ 	.short	(.L_13 - .L_12)
.L_12:
        /*0004*/ 	.word	0x00000082


	//----- nvinfo : EIATTR_KPARAM_INFO
	.align		4
.L_13:
        /*0008*/ 	.byte	0x04, 0x17
        /*000a*/ 	.short	(.L_15 - .L_14)
.L_14:
        /*000c*/ 	.word	0x00000000
        /*0010*/ 	.short	0x0005
        /*0012*/ 	.short	0x0020
        /*0014*/ 	.byte	0x00, 0xf0, 0x11, 0x00


	//----- nvinfo : EIATTR_KPARAM_INFO
	.align		4
.L_15:
        /*0018*/ 	.byte	0x04, 0x17
        /*001a*/ 	.short	(.L_17 - .L_16)
.L_16:
        /*001c*/ 	.word	0x00000000
        /*0020*/ 	.short	0x0004
        /*0022*/ 	.short	0x001c
        /*0024*/ 	.byte	0x00, 0xf0, 0x11, 0x00


	//----- nvinfo : EIATTR_KPARAM_INFO
	.align		4
.L_17:
        /*0028*/ 	.byte	0x04, 0x17
        /*002a*/ 	.short	(.L_19 - .L_18)
.L_18:
        /*002c*/ 	.word	0x00000000
        /*0030*/ 	.short	0x0003
        /*0032*/ 	.short	0x0018
        /*0034*/ 	.byte	0x00, 0xf0, 0x11, 0x00


	//----- nvinfo : EIATTR_KPARAM_INFO
	.align		4
.L_19:
        /*0038*/ 	.byte	0x04, 0x17
        /*003a*/ 	.short	(.L_21 - .L_20)
.L_20:
        /*003c*/ 	.word	0x00000000
        /*0040*/ 	.short	0x0002
        /*0042*/ 	.short	0x0010
        /*0044*/ 	.byte	0x00, 0xf5, 0x21, 0x00


	//----- nvinfo : EIATTR_KPARAM_INFO
	.align		4
.L_21:
        /*0048*/ 	.byte	0x04, 0x17
        /*004a*/ 	.short	(.L_23 - .L_22)
.L_22:
        /*004c*/ 	.word	0x00000000
        /*0050*/ 	.short	0x0001
        /*0052*/ 	.short	0x0008
        /*0054*/ 	.byte	0x00, 0xf5, 0x21, 0x00


	//----- nvinfo : EIATTR_KPARAM_INFO
	.align		4
.L_23:
        /*0058*/ 	.byte	0x04, 0x17
        /*005a*/ 	.short	(.L_25 - .L_24)
.L_24:
        /*005c*/ 	.word	0x00000000
        /*0060*/ 	.short	0x0000
        /*0062*/ 	.short	0x0000
        /*0064*/ 	.byte	0x00, 0xf5, 0x21, 0x00


	//----- nvinfo : EIATTR_SPARSE_MMA_MASK
	.align		4
.L_25:
        /*0068*/ 	.byte	0x03, 0x50
        /*006a*/ 	.short	0x0000


	//----- nvinfo : EIATTR_MAXREG_COUNT
	.align		4
        /*006c*/ 	.byte	0x03, 0x1b
        /*006e*/ 	.short	0x00ff


	//----- nvinfo : EIATTR_MERCURY_ISA_VERSION
	.align		4
        /*0070*/ 	.byte	0x03, 0x5f
        /*0072*/ 	.short	0x0101


	//----- nvinfo : EIATTR_VRC_CTA_INIT_COUNT
	.align		4
        /*0074*/ 	.byte	0x02, 0x4a
	.zero		1
	.zero		1


	//----- nvinfo : EIATTR_EXIT_INSTR_OFFSETS
	.align		4
        /*0078*/ 	.byte	0x04, 0x1c
        /*007a*/ 	.short	(.L_27 - .L_26)


	//   ....[0]....
.L_26:
        /*007c*/ 	.word	0x00000df0


	//----- nvinfo : EIATTR_CRS_STACK_SIZE
	.align		4
.L_27:
        /*0080*/ 	.byte	0x04, 0x1e
        /*0082*/ 	.short	(.L_29 - .L_28)
.L_28:
        /*0084*/ 	.word	0x00000000


	//----- nvinfo : EIATTR_CBANK_PARAM_SIZE
	.align		4
.L_29:
        /*0088*/ 	.byte	0x03, 0x19
        /*008a*/ 	.short	0x0024


	//----- nvinfo : EIATTR_PARAM_CBANK
	.align		4
        /*008c*/ 	.byte	0x04, 0x0a
        /*008e*/ 	.short	(.L_31 - .L_30)
	.align		4
.L_30:
        /*0090*/ 	.word	index@(.nv.constant0._Z20convolution_kernel_yPfS_S_iii)
        /*0094*/ 	.short	0x0380
        /*0096*/ 	.short	0x0024


	//----- nvinfo : EIATTR_SW_WAR
	.align		4
.L_31:
        /*0098*/ 	.byte	0x04, 0x36
        /*009a*/ 	.short	(.L_33 - .L_32)
.L_32:
        /*009c*/ 	.word	0x00000008
.L_33:


//--------------------- .nv.info._Z20convolution_kernel_xPfS_S_iii --------------------------
	.section	.nv.info._Z20convolution_kernel_xPfS_S_iii,"",@"SHT_CUDA_INFO"
	.sectionflags	@""
	.align	4


	//----- nvinfo : EIATTR_CUDA_API_VERSION
	.align		4
        /*0000*/ 	.byte	0x04, 0x37
        /*0002*/ 	.short	(.L_35 - .L_34)
.L_34:
        /*0004*/ 	.word	0x00000082


	//----- nvinfo : EIATTR_KPARAM_INFO
	.align		4
.L_35:
        /*0008*/ 	.byte	0x04, 0x17
        /*000a*/ 	.short	(.L_37 - .L_36)
.L_36:
        /*000c*/ 	.word	0x00000000
        /*0010*/ 	.short	0x0005
        /*0012*/ 	.short	0x0020
        /*0014*/ 	.byte	0x00, 0xf0, 0x11, 0x00


	//----- nvinfo : EIATTR_KPARAM_INFO
	.align		4
.L_37:
        /*0018*/ 	.byte	0x04, 0x17
        /*001a*/ 	.short	(.L_39 - .L_38)
.L_38:
        /*001c*/ 	.word	0x00000000
        /*0020*/ 	.short	0x0004
        /*0022*/ 	.short	0x001c
        /*0024*/ 	.byte	0x00, 0xf0, 0x11, 0x00


	//----- nvinfo : EIATTR_KPARAM_INFO
	.align		4
.L_39:
        /*0028*/ 	.byte	0x04, 0x17
        /*002a*/ 	.short	(.L_41 - .L_40)
.L_40:
        /*002c*/ 	.word	0x00000000
        /*0030*/ 	.short	0x0003
        /*0032*/ 	.short	0x0018
        /*0034*/ 	.byte	0x00, 0xf0, 0x11, 0x00


	//----- nvinfo : EIATTR_KPARAM_INFO
	.align		4
.L_41:
        /*0038*/ 	.byte	0x04, 0x17
        /*003a*/ 	.short	(.L_43 - .L_42)
.L_42:
        /*003c*/ 	.word	0x00000000
        /*0040*/ 	.short	0x0002
        /*0042*/ 	.short	0x0010
        /*0044*/ 	.byte	0x00, 0xf5, 0x21, 0x00


	//----- nvinfo : EIATTR_KPARAM_INFO
	.align		4
.L_43:
        /*0048*/ 	.byte	0x04, 0x17
        /*004a*/ 	.short	(.L_45 - .L_44)
.L_44:
        /*004c*/ 	.word	0x00000000
        /*0050*/ 	.short	0x0001
        /*0052*/ 	.short	0x0008
        /*0054*/ 	.byte	0x00, 0xf5, 0x21, 0x00


	//----- nvinfo : EIATTR_KPARAM_INFO
	.align		4
.L_45:
        /*0058*/ 	.byte	0x04, 0x17
        /*005a*/ 	.short	(.L_47 - .L_46)
.L_46:
        /*005c*/ 	.word	0x00000000
        /*0060*/ 	.short	0x0000
        /*0062*/ 	.short	0x0000
        /*0064*/ 	.byte	0x00, 0xf5, 0x21, 0x00


	//----- nvinfo : EIATTR_SPARSE_MMA_MASK
	.align		4
.L_47:
        /*0068*/ 	.byte	0x03, 0x50
        /*006a*/ 	.short	0x0000


	//----- nvinfo : EIATTR_MAXREG_COUNT
	.align		4
        /*006c*/ 	.byte	0x03, 0x1b
        /*006e*/ 	.short	0x00ff


	//----- nvinfo : EIATTR_MERCURY_ISA_VERSION
	.align		4
        /*0070*/ 	.byte	0x03, 0x5f
        /*0072*/ 	.short	0x0101


	//----- nvinfo : EIATTR_VRC_CTA_INIT_COUNT
	.align		4
        /*0074*/ 	.byte	0x02, 0x4a
	.zero		1
	.zero		1


	//----- nvinfo : EIATTR_EXIT_INSTR_OFFSETS
	.align		4
        /*0078*/ 	.byte	0x04, 0x1c
        /*007a*/ 	.short	(.L_49 - .L_48)


	//   ....[0]....
.L_48:
        /*007c*/ 	.word	0x00000aa0


	//----- nvinfo : EIATTR_CRS_STACK_SIZE
	.align		4
.L_49:
        /*0080*/ 	.byte	0x04, 0x1e
        /*0082*/ 	.short	(.L_51 - .L_50)
.L_50:
        /*0084*/ 	.word	0x00000000


	//----- nvinfo : EIATTR_CBANK_PARAM_SIZE
	.align		4
.L_51:
        /*0088*/ 	.byte	0x03, 0x19
        /*008a*/ 	.short	0x0024


	//----- nvinfo : EIATTR_PARAM_CBANK
	.align		4
        /*008c*/ 	.byte	0x04, 0x0a
        /*008e*/ 	.short	(.L_53 - .L_52)
	.align		4
.L_52:
        /*0090*/ 	.word	index@(.nv.constant0._Z20convolution_kernel_xPfS_S_iii)
        /*0094*/ 	.short	0x0380
        /*0096*/ 	.short	0x0024


	//----- nvinfo : EIATTR_SW_WAR
	.align		4
.L_53:
        /*0098*/ 	.byte	0x04, 0x36
        /*009a*/ 	.short	(.L_55 - .L_54)
.L_54:
        /*009c*/ 	.word	0x00000008
.L_55:


//--------------------- .nv.callgraph             --------------------------
	.section	.nv.callgraph,"",@"SHT_CUDA_CALLGRAPH"
	.align	4
	.sectionentsize	8
	.align		4
        /*0000*/ 	.word	0x00000000
	.align		4
        /*0004*/ 	.word	0xffffffff
	.align		4
        /*0008*/ 	.word	0x00000000
	.align		4
        /*000c*/ 	.word	0xfffffffe
	.align		4
        /*0010*/ 	.word	0x00000000
	.align		4
        /*0014*/ 	.word	0xfffffffd
	.align		4
        /*0018*/ 	.word	0x00000000
	.align		4
        /*001c*/ 	.word	0xfffffffc


//--------------------- .text._Z20convolution_kernel_yPfS_S_iii --------------------------
	.section	.text._Z20convolution_kernel_yPfS_S_iii,"ax",@progbits
	.align	128
        .global         _Z20convolution_kernel_yPfS_S_iii
        .type           _Z20convolution_kernel_yPfS_S_iii,@function
        .size           _Z20convolution_kernel_yPfS_S_iii,(.L_x_14 - _Z20convolution_kernel_yPfS_S_iii)
        .other          _Z20convolution_kernel_yPfS_S_iii,@"STO_CUDA_ENTRY STV_DEFAULT"
_Z20convolution_kernel_yPfS_S_iii:
.text._Z20convolution_kernel_yPfS_S_iii:
[----:B------:R-:W-:Y:S01]  /*0000*/  LDC R1, c[0x0][0x37c] ;  /* 0x0000df00ff017b82 */ /* 0x000fe20000000800 */
[----:B------:R-:W0:Y:S01]  /*0010*/  S2R R0, SR_CTAID.Y ;  /* 0x0000000000007919 */ /* 0x000e220000002600 */
[----:B------:R-:W1:Y:S01]  /*0020*/  LDCU UR7, c[0x0][0x3a0] ;  /* 0x00007400ff0777ac */ /* 0x000e620008000800 */
[----:B------:R-:W0:Y:S01]  /*0030*/  S2R R3, SR_TID.Y ;  /* 0x0000000000037919 */ /* 0x000e220000002200 */
[----:B------:R-:W0:Y:S01]  /*0040*/  LDCU UR4, c[0x0][0x364] ;  /* 0x00006c80ff0477ac */ /* 0x000e220008000800 */
[----:B------:R-:W2:Y:S01]  /*0050*/  S2R R2, SR_CTAID.X ;  /* 0x0000000000027919 */ /* 0x000ea20000002500 */
[----:B------:R-:W2:Y:S01]  /*0060*/  LDCU UR5, c[0x0][0x360] ;  /* 0x00006c00ff0577ac */ /* 0x000ea20008000800 */
[----:B------:R-:W2:Y:S01]  /*0070*/  S2R R5, SR_TID.X ;  /* 0x0000000000057919 */ /* 0x000ea20000002100 */
[----:B------:R-:W3:Y:S01]  /*0080*/  LDCU.64 UR8, c[0x0][0x358] ;  /* 0x00006b00ff0877ac */ /* 0x000ee20008000a00 */
[----:B-1----:R-:W-:Y:S01]  /*0090*/  UISETP.GE.AND UP0, UPT, UR7, URZ, UPT ;  /* 0x000000ff0700728c */ /* 0x002fe2000bf06270 */
[----:B0-----:R-:W-:-:S02]  /*00a0*/  IMAD R0, R0, UR4, R3 ;  /* 0x0000000400007c24 */ /* 0x001fc4000f8e0203 */
[----:B--2---:R-:W-:Y:S02]  /*00b0*/  IMAD R3, R2, UR5, R5 ;  /* 0x0000000502037c24 */ /* 0x004fe4000f8e0205 */
[----:B------:R-:W-:-:S04]  /*00c0*/  HFMA2 R2, -RZ, RZ, 0, 0 ;  /* 0x00000000ff027431 */ /* 0x000fc800000001ff */
[----:B---3--:R-:W-:Y:S05]  /*00d0*/  BRA.U !UP0, `(.L_x_0) ;  /* 0x0000000d08307547 */ /* 0x008fea000b800000 */
[----:B------:R-:W-:Y:S01]  /*00e0*/  UISETP.GE.U32.AND UP0, UPT, UR7, 0x4, UPT ;  /* 0x000000040700788c */ /* 0x000fe2000bf06070 */
[----:B------:R-:W-:Y:S01]  /*00f0*/  MOV R2, RZ ;  /* 0x000000ff00027202 */ /* 0x000fe20000000f00 */
[----:B------:R-:W-:-:S07]  /*0100*/  UIADD3 UR4, UPT, UPT, -UR7, URZ, URZ ;  /* 0x000000ff07047290 */ /* 0x000fce000fffe1ff */
[----:B------:R-:W-:Y:S05]  /*0110*/  BRA.U !UP0, `(.L_x_1) ;  /* 0x0000000508a47547 */ /* 0x000fea000b800000 */
[----:B------:R-:W0:Y:S01]  /*0120*/  LDC R4, c[0x0][0x398] ;  /* 0x0000e600ff047b82 */ /* 0x000e220000000800 */
[----:B------:R-:W-:Y:S01]  /*0130*/  IADD3 R7, PT, PT, R3, -UR7, RZ ;  /* 0x8000000703077c10 */ /* 0x000fe2000fffe0ff */
[----:B------:R-:W-:Y:S01]  /*0140*/  USHF.L.U32 UR6, UR7, 0x1, URZ ;  /* 0x0000000107067899 */ /* 0x000fe200080006ff */
[----:B------:R-:W-:Y:S01]  /*0150*/  IMAD.MOV.U32 R2, RZ, RZ, RZ ;  /* 0x000000ffff027224 */ /* 0x000fe200078e00ff */
[----:B------:R-:W-:Y:S01]  /*0160*/  UIADD3 UR5, UPT, UPT, -UR7, 0x3, URZ ;  /* 0x0000000307057890 */ /* 0x000fe2000fffe1ff */
[C---:B------:R-:W-:Y:S01]  /*0170*/  IADD3 R9, PT, PT, R7.reuse, 0x2, RZ ;  /* 0x0000000207097810 */ /* 0x040fe20007ffe0ff */
[C---:B------:R-:W-:Y:S01]  /*0180*/  VIADD R17, R7.reuse, 0x4 ;  /* 0x0000000407117836 */ /* 0x040fe20000000000 */
[C---:B------:R-:W-:Y:S01]  /*0190*/  IADD3 R15, PT, PT, R7.reuse, 0x3, RZ ;  /* 0x00000003070f7810 */ /* 0x040fe20007ffe0ff */
[----:B------:R-:W1:Y:S01]  /*01a0*/  LDC R5, c[0x0][0x398] ;  /* 0x0000e600ff057b82 */ /* 0x000e620000000800 */
[C---:B------:R-:W-:Y:S01]  /*01b0*/  IADD3 R19, PT, PT, R7.reuse, 0x5, RZ ;  /* 0x0000000507137810 */ /* 0x040fe20007ffe0ff */
[C---:B------:R-:W-:Y:S01]  /*01c0*/  VIADD R25, R7.reuse, 0x7 ;  /* 0x0000000707197836 */ /* 0x040fe20000000000 */
[----:B------:R-:W-:Y:S01]  /*01d0*/  IADD3 R21, PT, PT, R7, 0x6, RZ ;  /* 0x0000000607157810 */ /* 0x000fe20007ffe0ff */
[----:B------:R-:W-:-:S02]  /*01e0*/  ULOP3.LUT UR4, UR6, 0xfffffff8, URZ, 0xc0, !UPT ;  /* 0xfffffff806047892 */ /* 0x000fc4000f8ec0ff */
[----:B------:R-:W-:Y:S01]  /*01f0*/  MOV R23, UR6 ;  /* 0x0000000600177c02 */ /* 0x000fe20008000f00 */
[----:B------:R-:W2:Y:S01]  /*0200*/  LDCU UR10, c[0x0][0x39c] ;  /* 0x00007380ff0a77ac */ /* 0x000ea20008000800 */
[----:B------:R-:W3:Y:S01]  /*0210*/  LDC.64 R12, c[0x0][0x390] ;  /* 0x0000e400ff0c7b82 */ /* 0x000ee20000000a00 */
[----:B------:R-:W-:Y:S01]  /*0220*/  UIADD3 UR4, UPT, UPT, -UR4, URZ, URZ ;  /* 0x000000ff04047290 */ /* 0x000fe2000fffe1ff */
[-C--:B0-----:R-:W-:Y:S02]  /*0230*/  IMAD R11, R7, R4.reuse, R4 ;  /* 0x00000004070b7224 */ /* 0x081fe400078e0204 */
[-CC-:B------:R-:W-:Y:S02]  /*0240*/  IMAD R9, R9, R4.reuse, R0.reuse ;  /* 0x0000000409097224 */ /* 0x180fe400078e0200 */
[-CC-:B------:R-:W-:Y:S01]  /*0250*/  IMAD R6, R15, R4.reuse, R0.reuse ;  /* 0x000000040f067224 */ /* 0x180fe200078e0200 */
[----:B------:R-:W-:Y:S01]  /*0260*/  IADD3 R11, PT, PT, R0, R11, RZ ;  /* 0x0000000b000b7210 */ /* 0x000fe20007ffe0ff */
[----:B------:R-:W-:-:S02]  /*0270*/  IMAD R8, R17, R4, R0 ;  /* 0x0000000411087224 */ /* 0x000fc400078e0200 */
[-CC-:B------:R-:W-:Y:S02]  /*0280*/  IMAD R10, R19, R4.reuse, R0.reuse ;  /* 0x00000004130a7224 */ /* 0x180fe400078e0200 */
[-CC-:B------:R-:W-:Y:S02]  /*0290*/  IMAD R22, R21, R4.reuse, R0.reuse ;  /* 0x0000000415167224 */ /* 0x180fe400078e0200 */
[-CC-:B------:R-:W-:Y:S02]  /*02a0*/  IMAD R24, R25, R4.reuse, R0.reuse ;  /* 0x0000000419187224 */ /* 0x180fe400078e0200 */
[----:B-12---:R-:W-:-:S07]  /*02b0*/  IMAD R4, R7, R4, R0 ;  /* 0x0000000407047224 */ /* 0x006fce00078e0200 */
.L_x_2:
[C---:B------:R-:W-:Y:S01]  /*02c0*/  ISETP.GE.AND P3, PT, R7.reuse, UR10, PT ;  /* 0x0000000a07007c0c */ /* 0x040fe2000bf66270 */
[C---:B------:R-:W-:Y:S01]  /*02d0*/  VIADD R14, R7.reuse, 0x1 ;  /* 0x00000001070e7836 */ /* 0x040fe20000000000 */
[C---:B------:R-:W-:Y:S02]  /*02e0*/  IADD3 R15, PT, PT, R7.reuse, 0x2, RZ ;  /* 0x00000002070f7810 */ /* 0x040fe40007ffe0ff */
[----:B------:R-:W-:Y:S02]  /*02f0*/  ISETP.LT.OR P3, PT, R7, RZ, P3 ;  /* 0x000000ff0700720c */ /* 0x000fe40001f61670 */
[C---:B------:R-:W-:Y:S02]  /*0300*/  ISETP.GE.AND P2, PT, R14.reuse, UR10, PT ;  /* 0x0000000a0e007c0c */ /* 0x040fe4000bf46270 */
[----:B------:R-:W-:Y:S02]  /*0310*/  ISETP.GE.AND P1, PT, R15, UR10, PT ;  /* 0x0000000a0f007c0c */ /* 0x000fe4000bf26270 */
[----:B------:R-:W-:-:S02]  /*0320*/  ISETP.LT.OR P2, PT, R14, RZ, P2 ;  /* 0x000000ff0e00720c */ /* 0x000fc40001741670 */
[----:B------:R-:W-:Y:S02]  /*0330*/  ISETP.LT.OR P1, PT, R15, RZ, P1 ;  /* 0x000000ff0f00720c */ /* 0x000fe40000f21670 */
[----:B------:R-:W-:-:S03]  /*0340*/  IADD3 R14, PT, PT, R7, 0x3, RZ ;  /* 0x00000003070e7810 */ /* 0x000fc60007ffe0ff */
[----:B------:R-:W0:Y:S01]  /*0350*/  @!P3 LDC.64 R26, c[0x0][0x388] ;  /* 0x0000e200ff1abb82 */ /* 0x000e220000000a00 */
[----:B------:R-:W-:-:S04]  /*0360*/  ISETP.GE.AND P0, PT, R14, UR10, PT ;  /* 0x0000000a0e007c0c */ /* 0x000fc8000bf06270 */
[----:B------:R-:W-:Y:S01]  /*0370*/  ISETP.LT.OR P0, PT, R14, RZ, P0 ;  /* 0x000000ff0e00720c */ /* 0x000fe20000701670 */
[----:B---3--:R-:W-:Y:S02]  /*0380*/  IMAD.WIDE R14, R23, 0x4, R12 ;  /* 0x00000004170e7825 */ /* 0x008fe400078e020c */
[----:B------:R-:W1:Y:S03]  /*0390*/  @!P2 LDC.64 R20, c[0x0][0x388] ;  /* 0x0000e200ff14ab82 */ /* 0x000e660000000a00 */
[----:B------:R-:W2:Y:S04]  /*03a0*/  @!P3 LDG.E R25, desc[UR8][R14.64] ;  /* 0x000000080e19b981 */ /* 0x000ea8000c1e1900 */
[----:B------:R-:W3:Y:S01]  /*03b0*/  @!P1 LDG.E R29, desc[UR8][R14.64+-0x8] ;  /* 0xfffff8080e1d9981 */ /* 0x000ee2000c1e1900 */
[----:B------:R-:W4:Y:S01]  /*03c0*/  @!P1 LDC.64 R18, c[0x0][0x388] ;  /* 0x0000e200ff129b82 */ /* 0x000f220000000a00 */
[----:B0-----:R-:W-:-:S07]  /*03d0*/  @!P3 IMAD.WIDE R26, R4, 0x4, R26 ;  /* 0x00000004041ab825 */ /* 0x001fce00078e021a */
[----:B------:R-:W0:Y:S01]  /*03e0*/  @!P0 LDC.64 R16, c[0x0][0x388] ;  /* 0x0000e200ff108b82 */ /* 0x000e220000000a00 */
[----:B------:R-:W2:Y:S01]  /*03f0*/  @!P3 LDG.E R27, desc[UR8][R26.64] ;  /* 0x000000081a1bb981 */ /* 0x000ea2000c1e1900 */
[----:B-1----:R-:W-:-:S06]  /*0400*/  @!P2 IMAD.WIDE R20, R11, 0x4, R20 ;  /* 0x000000040b14a825 */ /* 0x002fcc00078e0214 */
[----:B------:R1:W5:Y:S01]  /*0410*/  @!P2 LDG.E R21, desc[UR8][R20.64] ;  /* 0x000000081415a981 */ /* 0x000362000c1e1900 */
[----:B----4-:R-:W-:-:S03]  /*0420*/  @!P1 IMAD.WIDE R18, R9, 0x4, R18 ;  /* 0x0000000409129825 */ /* 0x010fc600078e0212 */
[----:B------:R-:W5:Y:S04]  /*0430*/  @!P2 LDG.E R26, desc[UR8][R14.64+-0x4] ;  /* 0xfffffc080e1aa981 */ /* 0x000f68000c1e1900 */
[----:B------:R-:W3:Y:S01]  /*0440*/  @!P1 LDG.E R19, desc[UR8][R18.64] ;  /* 0x0000000812139981 */ /* 0x000ee2000c1e1900 */
[----:B0-----:R-:W-:-:S05]  /*0450*/  @!P0 IMAD.WIDE R16, R6, 0x4, R16 ;  /* 0x0000000406108825 */ /* 0x001fca00078e0210 */
[----:B------:R0:W4:Y:S04]  /*0460*/  @!P0 LDG.E R28, desc[UR8][R16.64] ;  /* 0x00000008101c8981 */ /* 0x000128000c1e1900 */
[----:B------:R-:W4:Y:S01]  /*0470*/  @!P0 LDG.E R18, desc[UR8][R14.64+-0xc] ;  /* 0xfffff4080e128981 */ /* 0x000f22000c1e1900 */
[----:B-1----:R-:W-:-:S04]  /*0480*/  IADD3 R20, PT, PT, R7, 0x6, RZ ;  /* 0x0000000607147810 */ /* 0x002fc80007ffe0ff */
[----:B------:R-:W-:-:S04]  /*0490*/  ISETP.GE.AND P5, PT, R20, UR10, PT ;  /* 0x0000000a14007c0c */ /* 0x000fc8000bfa6270 */
[----:B------:R-:W-:Y:S01]  /*04a0*/  ISETP.LT.OR P5, PT, R20, RZ, P5 ;  /* 0x000000ff1400720c */ /* 0x000fe20002fa1670 */
[----:B--2---:R-:W-:Y:S01]  /*04b0*/  @!P3 FFMA R2, R27, R25, R2 ;  /* 0x000000191b02b223 */ /* 0x004fe20000000002 */
[C---:B------:R-:W-:Y:S01]  /*04c0*/  IADD3 R25, PT, PT, R7.reuse, 0x4, RZ ;  /* 0x0000000407197810 */ /* 0x040fe20007ffe0ff */
[----:B------:R-:W-:-:S03]  /*04d0*/  VIADD R27, R7, 0x5 ;  /* 0x00000005071b7836 */ /* 0x000fc60000000000 */
[----:B------:R-:W-:Y:S02]  /*04e0*/  ISETP.GE.AND P3, PT, R25, UR10, PT ;  /* 0x0000000a19007c0c */ /* 0x000fe4000bf66270 */
[----:B------:R-:W-:Y:S02]  /*04f0*/  ISETP.GE.AND P4, PT, R27, UR10, PT ;  /* 0x0000000a1b007c0c */ /* 0x000fe4000bf86270 */
[----:B------:R-:W-:Y:S02]  /*0500*/  ISETP.LT.OR P3, PT, R25, RZ, P3 ;  /* 0x000000ff1900720c */ /* 0x000fe40001f61670 */
[----:B------:R-:W-:Y:S01]  /*0510*/  ISETP.LT.OR P4, PT, R27, RZ, P4 ;  /* 0x000000ff1b00720c */ /* 0x000fe20002781670 */
[----:B-----5:R-:W-:Y:S01]  /*0520*/  @!P2 FFMA R2, R21, R26, R2 ;  /* 0x0000001a1502a223 */ /* 0x020fe20000000002 */
[----:B------:R-:W-:Y:S01]  /*0530*/  IADD3 R25, PT, PT, R7, 0x7, RZ ;  /* 0x0000000707197810 */ /* 0x000fe20007ffe0ff */
[----:B------:R-:W1:Y:S02]  /*0540*/  @!P5 LDC.64 R26, c[0x0][0x388] ;  /* 0x0000e200ff1adb82 */ /* 0x000e640000000a00 */
[----:B---3--:R-:W-:Y:S01]  /*0550*/  @!P1 FFMA R2, R19, R29, R2 ;  /* 0x0000001d13029223 */ /* 0x008fe20000000002 */
[C---:B------:R-:W-:Y:S01]  /*0560*/  ISETP.GE.AND P1, PT, R25.reuse, UR10, PT ;  /* 0x0000000a19007c0c */ /* 0x040fe2000bf26270 */
[----:B------:R-:W2:Y:S03]  /*0570*/  @!P5 LDG.E R29, desc[UR8][R14.64+-0x18] ;  /* 0xffffe8080e1dd981 */ /* 0x000ea6000c1e1900 */
[----:B------:R-:W-:Y:S01]  /*0580*/  ISETP.LT.OR P1, PT, R25, RZ, P1 ;  /* 0x000000ff1900720c */ /* 0x000fe20000f21670 */
[----:B------:R-:W3:Y:S01]  /*0590*/  @!P3 LDC.64 R20, c[0x0][0x388] ;  /* 0x0000e200ff14bb82 */ /* 0x000ee20000000a00 */
[----:B------:R-:W5:Y:S07]  /*05a0*/  @!P3 LDG.E R25, desc[UR8][R14.64+-0x10] ;  /* 0xfffff0080e19b981 */ /* 0x000f6e000c1e1900 */
[----:B0-----:R-:W0:Y:S01]  /*05b0*/  @!P4 LDC.64 R16, c[0x0][0x388] ;  /* 0x0000e200ff10cb82 */ /* 0x001e220000000a00 */
[----:B----4-:R-:W-:-:S02]  /*05c0*/  @!P0 FFMA R2, R28, R18, R2 ;  /* 0x000000121c028223 */ /* 0x010fc40000000002 */
[----:B------:R-:W4:Y:S05]  /*05d0*/  @!P4 LDG.E R28, desc[UR8][R14.64+-0x14] ;  /* 0xffffec080e1cc981 */ /* 0x000f2a000c1e1900 */
[----:B------:R-:W0:Y:S01]  /*05e0*/  @!P1 LDC.64 R18, c[0x0][0x388] ;  /* 0x0000e200ff129b82 */ /* 0x000e220000000a00 */
[----:B---3--:R-:W-:-:S04]  /*05f0*/  @!P3 IMAD.WIDE R20, R8, 0x4, R20 ;  /* 0x000000040814b825 */ /* 0x008fc800078e0214 */
[----:B-1----:R-:W-:Y:S02]  /*0600*/  @!P5 IMAD.WIDE R26, R22, 0x4, R26 ;  /* 0x00000004161ad825 */ /* 0x002fe400078e021a */
[----:B------:R-:W5:Y:S02]  /*0610*/  @!P3 LDG.E R21, desc[UR8][R20.64] ;  /* 0x000000081415b981 */ /* 0x000f64000c1e1900 */
[----:B0-----:R-:W-:Y:S02]  /*0620*/  @!P4 IMAD.WIDE R16, R10, 0x4, R16 ;  /* 0x000000040a10c825 */ /* 0x001fe400078e0210 */
[----:B------:R-:W2:Y:S04]  /*0630*/  @!P5 LDG.E R27, desc[UR8][R26.64] ;  /* 0x000000081a1bd981 */ /* 0x000ea8000c1e1900 */
[----:B------:R-:W4:Y:S01]  /*0640*/  @!P4 LDG.E R17, desc[UR8][R16.64] ;  /* 0x000000081011c981 */ /* 0x000f22000c1e1900 */
[----:B------:R-:W-:-:S06]  /*0650*/  @!P1 IMAD.WIDE R18, R24, 0x4, R18 ;  /* 0x0000000418129825 */ /* 0x000fcc00078e0212 */
[----:B------:R-:W3:Y:S04]  /*0660*/  @!P1 LDG.E R19, desc[UR8][R18.64] ;  /* 0x0000000812139981 */ /* 0x000ee8000c1e1900 */
[----:B------:R-:W3:Y:S01]  /*0670*/  @!P1 LDG.E R16, desc[UR8][R14.64+-0x1c] ;  /* 0xffffe4080e109981 */ /* 0x000ee2000c1e1900 */
[----:B------:R-:W-:-:S04]  /*0680*/  UIADD3 UR4, UPT, UPT, UR4, 0x8, URZ ;  /* 0x0000000804047890 */ /* 0x000fc8000fffe0ff */
[----:B------:R-:W-:Y:S01]  /*0690*/  UISETP.NE.AND UP0, UPT, UR4, URZ, UPT ;  /* 0x000000ff0400728c */ /* 0x000fe2000bf05270 */
[----:B------:R-:W-:Y:S01]  /*06a0*/  IADD3 R23, PT, PT, R23, -0x8, RZ ;  /* 0xfffffff817177810 */ /* 0x000fe20007ffe0ff */
[----:B------:R-:W-:Y:S01]  /*06b0*/  VIADD R7, R7, 0x8 ;  /* 0x0000000807077836 */ /* 0x000fe20000000000 */
[C---:B------:R-:W-:Y:S01]  /*06c0*/  LEA R4, R5.reuse, R4, 0x3 ;  /* 0x0000000405047211 */ /* 0x040fe200078e18ff */
[C---:B------:R-:W-:Y:S01]  /*06d0*/  IMAD R6, R5.reuse, 0x8, R6 ;  /* 0x0000000805067824 */ /* 0x040fe200078e0206 */
[C---:B------:R-:W-:Y:S01]  /*06e0*/  LEA R11, R5.reuse, R11, 0x3 ;  /* 0x0000000b050b7211 */ /* 0x040fe200078e18ff */
[C---:B------:R-:W-:Y:S01]  /*06f0*/  IMAD R24, R5.reuse, 0x8, R24 ;  /* 0x0000000805187824 */ /* 0x040fe200078e0218 */
[C---:B------:R-:W-:Y:S02]  /*0700*/  LEA R9, R5.reuse, R9, 0x3 ;  /* 0x0000000905097211 */ /* 0x040fe400078e18ff */
[C---:B------:R-:W-:Y:S02]  /*0710*/  LEA R8, R5.reuse, R8, 0x3 ;  /* 0x0000000805087211 */ /* 0x040fe400078e18ff */
[----:B------:R-:W-:-:S02]  /*0720*/  LEA R10, R5, R10, 0x3 ;  /* 0x0000000a050a7211 */ /* 0x000fc400078e18ff */
[----:B------:R-:W-:Y:S01]  /*0730*/  LEA R22, R5, R22, 0x3 ;  /* 0x0000001605167211 */ /* 0x000fe200078e18ff */
[----:B------:R-:W-:Y:S01]  /*0740*/  UIADD3 UR5, UPT, UPT, UR5, 0x8, URZ ;  /* 0x0000000805057890 */ /* 0x000fe2000fffe0ff */
[----:B-----5:R-:W-:-:S04]  /*0750*/  @!P3 FFMA R2, R21, R25, R2 ;  /* 0x000000191502b223 */ /* 0x020fc80000000002 */
[----:B----4-:R-:W-:-:S04]  /*0760*/  @!P4 FFMA R2, R17, R28, R2 ;  /* 0x0000001c1102c223 */ /* 0x010fc80000000002 */
[----:B--2---:R-:W-:-:S04]  /*0770*/  @!P5 FFMA R2, R27, R29, R2 ;  /* 0x0000001d1b02d223 */ /* 0x004fc80000000002 */
[----:B---3--:R-:W-:Y:S01]  /*0780*/  @!P1 FFMA R2, R19, R16, R2 ;  /* 0x0000001013029223 */ /* 0x008fe20000000002 */
[----:B------:R-:W-:Y:S06]  /*0790*/  BRA.U UP0, `(.L_x_2) ;  /* 0xfffffff900c87547 */ /* 0x000fec000b83ffff */
[----:B------:R-:W-:-:S12]  /*07a0*/  UIADD3 UR4, UPT, UPT, UR5, -0x3, URZ ;  /* 0xfffffffd05047890 */ /* 0x000fd8000fffe0ff */
.L_x_1:
[----:B------:R-:W0:Y:S01]  /*07b0*/  LDC R14, c[0x0][0x3a0] ;  /* 0x0000e800ff0e7b82 */ /* 0x000e220000000800 */
[----:B------:R-:W1:Y:S01]  /*07c0*/  LDCU UR6, c[0x0][0x39c] ;  /* 0x00007380ff0677ac */ /* 0x000e620008000800 */
[C---:B0-----:R-:W-:Y:S02]  /*07d0*/  SHF.L.U32 R4, R14.reuse, 0x1, RZ ;  /* 0x000000010e047819 */ /* 0x041fe400000006ff */
[----:B------:R-:W-:Y:S02]  /*07e0*/  LOP3.LUT R5, R14, 0x1, RZ, 0xc0, !PT ;  /* 0x000000010e057812 */ /* 0x000fe400078ec0ff */
[----:B------:R-:W-:Y:S02]  /*07f0*/  LOP3.LUT R4, R4, 0x6, RZ, 0xc0, !PT ;  /* 0x0000000604047812 */ /* 0x000fe400078ec0ff */
[----:B------:R-:W-:Y:S02]  /*0800*/  ISETP.NE.U32.AND P3, PT, R5, 0x1, PT ;  /* 0x000000010500780c */ /* 0x000fe40003f65070 */
[----:B------:R-:W-:-:S13]  /*0810*/  ISETP.GE.U32.AND P0, PT, R4, 0x3, PT ;  /* 0x000000030400780c */ /* 0x000fda0003f06070 */
[----:B-1----:R-:W-:Y:S05]  /*0820*/  @!P0 BRA `(.L_x_3) ;  /* 0x0000000000b48947 */ /* 0x002fea0003800000 */
[----:B------:R-:W0:Y:S01]  /*0830*/  LDCU UR5, c[0x0][0x39c] ;  /* 0x00007380ff0577ac */ /* 0x000e220008000800 */
[----:B------:R-:W-:Y:S01]  /*0840*/  IADD3 R21, PT, PT, R3, UR4, RZ ;  /* 0x0000000403157c10 */ /* 0x000fe2000fffe0ff */
[----:B------:R-:W1:Y:S03]  /*0850*/  LDC.64 R12, c[0x0][0x390] ;  /* 0x0000e400ff0c7b82 */ /* 0x000e660000000a00 */
[C---:B------:R-:W-:Y:S01]  /*0860*/  IADD3 R23, PT, PT, R21.reuse, 0x1, RZ ;  /* 0x0000000115177810 */ /* 0x040fe20007ffe0ff */
[C---:B------:R-:W-:Y:S01]  /*0870*/  VIADD R17, R21.reuse, 0x2 ;  /* 0x0000000215117836 */ /* 0x040fe20000000000 */
[C---:B------:R-:W-:Y:S02]  /*0880*/  IADD3 R16, PT, PT, R21.reuse, 0x3, RZ ;  /* 0x0000000315107810 */ /* 0x040fe40007ffe0ff */
[----:B0-----:R-:W-:Y:S02]  /*0890*/  ISETP.GE.AND P0, PT, R21, UR5, PT ;  /* 0x0000000515007c0c */ /* 0x001fe4000bf06270 */
[----:B------:R-:W-:-:S02]  /*08a0*/  ISETP.GE.AND P1, PT, R23, UR5, PT ;  /* 0x0000000517007c0c */ /* 0x000fc4000bf26270 */
[----:B------:R-:W-:Y:S02]  /*08b0*/  ISETP.LT.OR P0, PT, R21, RZ, P0 ;  /* 0x000000ff1500720c */ /* 0x000fe40000701670 */
[----:B------:R-:W-:Y:S02]  /*08c0*/  ISETP.GE.AND P2, PT, R17, UR5, PT ;  /* 0x0000000511007c0c */ /* 0x000fe4000bf46270 */
[----:B------:R-:W-:Y:S02]  /*08d0*/  ISETP.LT.OR P1, PT, R23, RZ, P1 ;  /* 0x000000ff1700720c */ /* 0x000fe40000f21670 */
[----:B------:R-:W-:Y:S02]  /*08e0*/  ISETP.LT.OR P2, PT, R17, RZ, P2 ;  /* 0x000000ff1100720c */ /* 0x000fe40001741670 */
[----:B------:R-:W-:-:S04]  /*08f0*/  ISETP.GE.AND P4, PT, R16, UR5, PT ;  /* 0x0000000510007c0c */ /* 0x000fc8000bf86270 */
[----:B------:R-:W-:Y:S01]  /*0900*/  ISETP.LT.OR P4, PT, R16, RZ, P4 ;  /* 0x000000ff1000720c */ /* 0x000fe20002781670 */
[----:B------:R-:W0:Y:S08]  /*0910*/  @!P0 LDC R19, c[0x0][0x398] ;  /* 0x0000e600ff138b82 */ /* 0x000e300000000800 */
[----:B------:R-:W2:Y:S08]  /*0920*/  @!P1 LDC R20, c[0x0][0x398] ;  /* 0x0000e600ff149b82 */ /* 0x000eb00000000800 */
[----:B------:R-:W3:Y:S08]  /*0930*/  @!P0 LDC.64 R10, c[0x0][0x388] ;  /* 0x0000e200ff0a8b82 */ /* 0x000ef00000000a00 */
[----:B------:R-:W4:Y:S01]  /*0940*/  @!P2 LDC R18, c[0x0][0x398] ;  /* 0x0000e600ff12ab82 */ /* 0x000f220000000800 */
[----:B0-----:R-:W-:Y:S01]  /*0950*/  @!P0 IMAD R21, R21, R19, R0 ;  /* 0x0000001315158224 */ /* 0x001fe200078e0200 */
[----:B------:R-:W-:-:S05]  /*0960*/  IADD3 R19, PT, PT, R14, -UR4, RZ ;  /* 0x800000040e137c10 */ /* 0x000fca000fffe0ff */
[----:B-1----:R-:W-:Y:S01]  /*0970*/  IMAD.WIDE R12, R19, 0x4, R12 ;  /* 0x00000004130c7825 */ /* 0x002fe200078e020c */
[----:B------:R-:W0:Y:S03]  /*0980*/  @!P1 LDC.64 R8, c[0x0][0x388] ;  /* 0x0000e200ff089b82 */ /* 0x000e260000000a00 */
[----:B--2---:R-:W-:-:S05]  /*0990*/  @!P1 IMAD R23, R23, R20, R0 ;  /* 0x0000001417179224 */ /* 0x004fca00078e0200 */
[----:B------:R-:W1:Y:S01]  /*09a0*/  @!P2 LDC.64 R6, c[0x0][0x388] ;  /* 0x0000e200ff06ab82 */ /* 0x000e620000000a00 */
[----:B---3--:R-:W-:-:S06]  /*09b0*/  @!P0 IMAD.WIDE R10, R21, 0x4, R10 ;  /* 0x00000004150a8825 */ /* 0x008fcc00078e020a */
[----:B------:R-:W2:Y:S01]  /*09c0*/  @!P0 LDG.E R11, desc[UR8][R10.64] ;  /* 0x000000080a0b8981 */ /* 0x000ea2000c1e1900 */
[----:B------:R-:W3:Y:S01]  /*09d0*/  @!P4 LDC R15, c[0x0][0x398] ;  /* 0x0000e600ff0fcb82 */ /* 0x000ee20000000800 */
[----:B----4-:R-:W-:Y:S02]  /*09e0*/  @!P2 IMAD R19, R17, R18, R0 ;  /* 0x000000121113a224 */ /* 0x010fe400078e0200 */
[----:B------:R-:W2:Y:S04]  /*09f0*/  @!P0 LDG.E R17, desc[UR8][R12.64] ;  /* 0x000000080c118981 */ /* 0x000ea8000c1e1900 */
[----:B------:R-:W4:Y:S01]  /*0a00*/  @!P4 LDG.E R18, desc[UR8][R12.64+-0xc] ;  /* 0xfffff4080c12c981 */ /* 0x000f22000c1e1900 */
[----:B------:R-:W5:Y:S01]  /*0a10*/  @!P4 LDC.64 R4, c[0x0][0x388] ;  /* 0x0000e200ff04cb82 */ /* 0x000f620000000a00 */
[----:B0-----:R-:W-:-:S06]  /*0a20*/  @!P1 IMAD.WIDE R8, R23, 0x4, R8 ;  /* 0x0000000417089825 */ /* 0x001fcc00078e0208 */
[----:B------:R-:W4:Y:S01]  /*0a30*/  @!P1 LDG.E R9, desc[UR8][R8.64] ;  /* 0x0000000808099981 */ /* 0x000f22000c1e1900 */
[----:B-1----:R-:W-:-:S06]  /*0a40*/  @!P2 IMAD.WIDE R6, R19, 0x4, R6 ;  /* 0x000000041306a825 */ /* 0x002fcc00078e0206 */
[----:B------:R-:W4:Y:S01]  /*0a50*/  @!P2 LDG.E R7, desc[UR8][R6.64] ;  /* 0x000000080607a981 */ /* 0x000f22000c1e1900 */
[----:B---3--:R-:W-:-:S03]  /*0a60*/  @!P4 IMAD R19, R16, R15, R0 ;  /* 0x0000000f1013c224 */ /* 0x008fc600078e0200 */
[----:B------:R-:W4:Y:S04]  /*0a70*/  @!P1 LDG.E R15, desc[UR8][R12.64+-0x4] ;  /* 0xfffffc080c0f9981 */ /* 0x000f28000c1e1900 */
[----:B------:R-:W3:Y:S01]  /*0a80*/  @!P2 LDG.E R16, desc[UR8][R12.64+-0x8] ;  /* 0xfffff8080c10a981 */ /* 0x000ee2000c1e1900 */
[----:B-----5:R-:W-:-:S06]  /*0a90*/  @!P4 IMAD.WIDE R4, R19, 0x4, R4 ;  /* 0x000000041304c825 */ /* 0x020fcc00078e0204 */
[----:B------:R-:W5:Y:S01]  /*0aa0*/  @!P4 LDG.E R5, desc[UR8][R4.64] ;  /* 0x000000080405c981 */ /* 0x000f62000c1e1900 */
[----:B------:R-:W-:Y:S01]  /*0ab0*/  UIADD3 UR4, UPT, UPT, UR4, 0x4, URZ ;  /* 0x0000000404047890 */ /* 0x000fe2000fffe0ff */
[----:B--2---:R-:W-:-:S04]  /*0ac0*/  @!P0 FFMA R2, R11, R17, R2 ;  /* 0x000000110b028223 */ /* 0x004fc80000000002 */
[----:B----4-:R-:W-:-:S04]  /*0ad0*/  @!P1 FFMA R2, R9, R15, R2 ;  /* 0x0000000f09029223 */ /* 0x010fc80000000002 */
[----:B---3--:R-:W-:-:S04]  /*0ae0*/  @!P2 FFMA R2, R7, R16, R2 ;  /* 0x000000100702a223 */ /* 0x008fc80000000002 */
[----:B-----5:R-:W-:-:S07]  /*0af0*/  @!P4 FFMA R2, R5, R18, R2 ;  /* 0x000000120502c223 */ /* 0x020fce0000000002 */
.L_x_3:
[----:B------:R-:W-:Y:S05]  /*0b00*/  @P3 BRA `(.L_x_4) ;  /* 0x0000000000643947 */ /* 0x000fea0003800000 */
[----:B------:R-:W0:Y:S01]  /*0b10*/  LDCU UR5, c[0x0][0x39c] ;  /* 0x00007380ff0577ac */ /* 0x000e220008000800 */
[----:B------:R-:W-:Y:S01]  /*0b20*/  IADD3 R11, PT, PT, R3, UR4, RZ ;  /* 0x00000004030b7c10 */ /* 0x000fe2000fffe0ff */
[----:B------:R-:W1:Y:S01]  /*0b30*/  LDC.64 R6, c[0x0][0x390] ;  /* 0x0000e400ff067b82 */ /* 0x000e620000000a00 */
[----:B------:R-:W-:-:S03]  /*0b40*/  IADD3 R15, PT, PT, R14, -UR4, RZ ;  /* 0x800000040e0f7c10 */ /* 0x000fc6000fffe0ff */
[C---:B------:R-:W-:Y:S01]  /*0b50*/  VIADD R13, R11.reuse, 0x1 ;  /* 0x000000010b0d7836 */ /* 0x040fe20000000000 */
[----:B0-----:R-:W-:-:S04]  /*0b60*/  ISETP.GE.AND P0, PT, R11, UR5, PT ;  /* 0x000000050b007c0c */ /* 0x001fc8000bf06270 */
[----:B------:R-:W-:Y:S02]  /*0b70*/  ISETP.GE.AND P1, PT, R13, UR5, PT ;  /* 0x000000050d007c0c */ /* 0x000fe4000bf26270 */
[----:B------:R-:W-:Y:S02]  /*0b80*/  ISETP.LT.OR P0, PT, R11, RZ, P0 ;  /* 0x000000ff0b00720c */ /* 0x000fe40000701670 */
[----:B------:R-:W-:Y:S01]  /*0b90*/  ISETP.LT.OR P1, PT, R13, RZ, P1 ;  /* 0x000000ff0d00720c */ /* 0x000fe20000f21670 */
[----:B-1----:R-:W-:-:S10]  /*0ba0*/  IMAD.WIDE R6, R15, 0x4, R6 ;  /* 0x000000040f067825 */ /* 0x002fd400078e0206 */
[----:B------:R-:W0:Y:S08]  /*0bb0*/  @!P0 LDC R10, c[0x0][0x398] ;  /* 0x0000e600ff0a8b82 */ /* 0x000e300000000800 */
[----:B------:R-:W1:Y:S08]  /*0bc0*/  @!P0 LDC.64 R8, c[0x0][0x388] ;  /* 0x0000e200ff088b82 */ /* 0x000e700000000a00 */
[----:B------:R-:W2:Y:S08]  /*0bd0*/  @!P1 LDC R12, c[0x0][0x398] ;  /* 0x0000e600ff0c9b82 */ /* 0x000eb00000000800 */
[----:B------:R-:W3:Y:S01]  /*0be0*/  @!P1 LDC.64 R4, c[0x0][0x388] ;  /* 0x0000e200ff049b82 */ /* 0x000ee20000000a00 */
[----:B0-----:R-:W-:-:S02]  /*0bf0*/  @!P0 IMAD R11, R11, R10, R0 ;  /* 0x0000000a0b0b8224 */ /* 0x001fc400078e0200 */
[----:B------:R-:W4:Y:S02]  /*0c00*/  @!P0 LDG.E R10, desc[UR8][R6.64] ;  /* 0x00000008060a8981 */ /* 0x000f24000c1e1900 */
[----:B-1----:R-:W-:-:S06]  /*0c10*/  @!P0 IMAD.WIDE R8, R11, 0x4, R8 ;  /* 0x000000040b088825 */ /* 0x002fcc00078e0208 */
[----:B------:R-:W4:Y:S01]  /*0c20*/  @!P0 LDG.E R9, desc[UR8][R8.64] ;  /* 0x0000000808098981 */ /* 0x000f22000c1e1900 */
[----:B--2---:R-:W-:-:S04]  /*0c30*/  @!P1 IMAD R11, R13, R12, R0 ;  /* 0x0000000c0d0b9224 */ /* 0x004fc800078e0200 */
[----:B---3--:R-:W-:Y:S02]  /*0c40*/  @!P1 IMAD.WIDE R4, R11, 0x4, R4 ;  /* 0x000000040b049825 */ /* 0x008fe400078e0204 */
[----:B------:R-:W2:Y:S04]  /*0c50*/  @!P1 LDG.E R11, desc[UR8][R6.64+-0x4] ;  /* 0xfffffc08060b9981 */ /* 0x000ea8000c1e1900 */
[----:B------:R-:W2:Y:S01]  /*0c60*/  @!P1 LDG.E R5, desc[UR8][R4.64] ;  /* 0x0000000804059981 */ /* 0x000ea2000c1e1900 */
[----:B------:R-:W-:Y:S01]  /*0c70*/  UIADD3 UR4, UPT, UPT, UR4, 0x2, URZ ;  /* 0x0000000204047890 */ /* 0x000fe2000fffe0ff */
[----:B----4-:R-:W-:-:S04]  /*0c80*/  @!P0 FFMA R2, R9, R10, R2 ;  /* 0x0000000a09028223 */ /* 0x010fc80000000002 */
[----:B--2---:R-:W-:-:S07]  /*0c90*/  @!P1 FFMA R2, R5, R11, R2 ;  /* 0x0000000b05029223 */ /* 0x004fce0000000002 */
.L_x_4:
[----:B------:R-:W-:Y:S01]  /*0ca0*/  IADD3 R9, PT, PT, R3, UR4, RZ ;  /* 0x0000000403097c10 */ /* 0x000fe2000fffe0ff */
[----:B------:R-:W-:Y:S03]  /*0cb0*/  BSSY.RECONVERGENT B0, `(.L_x_0) ;  /* 0x000000e000007945 */ /* 0x000fe60003800200 */
[----:B------:R-:W-:-:S04]  /*0cc0*/  ISETP.GE.AND P0, PT, R9, UR6, PT ;  /* 0x0000000609007c0c */ /* 0x000fc8000bf06270 */
[----:B------:R-:W-:-:S13]  /*0cd0*/  ISETP.LT.OR P0, PT, R9, RZ, P0 ;  /* 0x000000ff0900720c */ /* 0x000fda0000701670 */
[----:B------:R-:W-:Y:S05]  /*0ce0*/  @P0 BRA `(.L_x_5) ;  /* 0x0000000000280947 */ /* 0x000fea0003800000 */
[----:B------:R-:W0:Y:S01]  /*0cf0*/  LDC.64 R6, c[0x0][0x390] ;  /* 0x0000e400ff067b82 */ /* 0x000e220000000a00 */
[----:B------:R-:W1:Y:S01]  /*0d00*/  LDCU UR5, c[0x0][0x398] ;  /* 0x00007300ff0577ac */ /* 0x000e620008000800 */
[----:B------:R-:W-:-:S06]  /*0d10*/  IADD3 R11, PT, PT, R14, -UR4, RZ ;  /* 0x800000040e0b7c10 */ /* 0x000fcc000fffe0ff */
[----:B------:R-:W2:Y:S01]  /*0d20*/  LDC.64 R4, c[0x0][0x388] ;  /* 0x0000e200ff047b82 */ /* 0x000ea20000000a00 */
[----:B-1----:R-:W-:Y:S02]  /*0d30*/  IMAD R9, R9, UR5, R0 ;  /* 0x0000000509097c24 */ /* 0x002fe4000f8e0200 */
[----:B0-----:R-:W-:-:S06]  /*0d40*/  IMAD.WIDE R6, R11, 0x4, R6 ;  /* 0x000000040b067825 */ /* 0x001fcc00078e0206 */
[----:B------:R-:W3:Y:S01]  /*0d50*/  LDG.E R6, desc[UR8][R6.64] ;  /* 0x0000000806067981 */ /* 0x000ee2000c1e1900 */
[----:B--2---:R-:W-:-:S06]  /*0d60*/  IMAD.WIDE R4, R9, 0x4, R4 ;  /* 0x0000000409047825 */ /* 0x004fcc00078e0204 */
[----:B------:R-:W3:Y:S02]  /*0d70*/  LDG.E R5, desc[UR8][R4.64] ;  /* 0x0000000804057981 */ /* 0x000ee4000c1e1900 */
[----:B---3--:R-:W-:-:S07]  /*0d80*/  FFMA R2, R5, R6, R2 ;  /* 0x0000000605027223 */ /* 0x008fce0000000002 */
.L_x_5:
[----:B------:R-:W-:Y:S05]  /*0d90*/  BSYNC.RECONVERGENT B0 ;  /* 0x0000000000007941 */ /* 0x000fea0003800200 */
.L_x_0:
[----:B------:R-:W0:Y:S01]  /*0da0*/  LDC.64 R4, c[0x0][0x380] ;  /* 0x0000e000ff047b82 */ /* 0x000e220000000a00 */
[----:B------:R-:W1:Y:S02]  /*0db0*/  LDCU UR5, c[0x0][0x398] ;  /* 0x00007300ff0577ac */ /* 0x000e640008000800 */
[----:B-1----:R-:W-:-:S04]  /*0dc0*/  IMAD R3, R3, UR5, R0 ;  /* 0x0000000503037c24 */ /* 0x002fc8000f8e0200 */
[----:B0-----:R-:W-:-:S05]  /*0dd0*/  IMAD.WIDE R4, R3, 0x4, R4 ;  /* 0x0000000403047825 */ /* 0x001fca00078e0204 */
[----:B------:R-:W-:Y:S01]  /*0de0*/  STG.E desc[UR8][R4.64], R2 ;  /* 0x0000000204007986 */ /* 0x000fe2000c101908 */
[----:B------:R-:W-:Y:S05]  /*0df0*/  EXIT ;  /* 0x000000000000794d */ /* 0x000fea0003800000 */
.L_x_6:
[----:B------:R-:W-:-:S00]  /*0e00*/  BRA `(.L_x_6) ;  /* 0xfffffffc00fc7947 */ /* 0x000fc0000383ffff */
[----:B------:R-:W-:-:S00]  /*0e10*/  NOP ;  /* 0x0000000000007918 */ /* 0x000fc00000000000 */
        /* <DEDUP_REMOVED lines=14> */
.L_x_14:


//--------------------- .text._Z20convolution_kernel_xPfS_S_iii --------------------------
	.section	.text._Z20convolution_kernel_xPfS_S_iii,"ax",@progbits
	.align	128
        .global         _Z20convolution_kernel_xPfS_S_iii
        .type           _Z20convolution_kernel_xPfS_S_iii,@function
        .size           _Z20convolution_kernel_xPfS_S_iii,(.L_x_15 - _Z20convolution_kernel_xPfS_S_iii)
        .other          _Z20convolution_kernel_xPfS_S_iii,@"STO_CUDA_ENTRY STV_DEFAULT"
_Z20convolution_kernel_xPfS_S_iii:
.text._Z20convolution_kernel_xPfS_S_iii:
[----:B------:R-:W-:Y:S01]  /*0000*/  LDC R1, c[0x0][0x37c] ;  /* 0x0000df00ff017b82 */ /* 0x000fe20000000800 */
[----:B------:R-:W0:Y:S01]  /*0010*/  S2R R3, SR_TID.X ;  /* 0x0000000000037919 */ /* 0x000e220000002100 */
[----:B------:R-:W1:Y:S06]  /*0020*/  LDCU UR7, c[0x0][0x3a0] ;  /* 0x00007400ff0777ac */ /* 0x000e6c0008000800 */
[----:B------:R-:W0:Y:S01]  /*0030*/  S2UR UR4, SR_CTAID.X ;  /* 0x00000000000479c3 */ /* 0x000e220000002500 */
[----:B------:R-:W2:Y:S01]  /*0040*/  S2R R5, SR_TID.Y ;  /* 0x0000000000057919 */ /* 0x000ea20000002200 */
[----:B------:R-:W3:Y:S06]  /*0050*/  LDCU.64 UR8, c[0x0][0x358] ;  /* 0x00006b00ff0877ac */ /* 0x000eec0008000a00 */
[----:B------:R-:W0:Y:S08]  /*0060*/  LDC R2, c[0x0][0x360] ;  /* 0x0000d800ff027b82 */ /* 0x000e300000000800 */
[----:B------:R-:W2:Y:S01]  /*0070*/  S2UR UR5, SR_CTAID.Y ;  /* 0x00000000000579c3 */ /* 0x000ea20000002600 */
[----:B-1----:R-:W-:-:S07]  /*0080*/  UISETP.GE.AND UP0, UPT, UR7, URZ, UPT ;  /* 0x000000ff0700728c */ /* 0x002fce000bf06270 */
[----:B------:R-:W2:Y:S01]  /*0090*/  LDC R0, c[0x0][0x364] ;  /* 0x0000d900ff007b82 */ /* 0x000ea20000000800 */
[----:B0-----:R-:W-:Y:S02]  /*00a0*/  IMAD R2, R2, UR4, R3 ;  /* 0x0000000402027c24 */ /* 0x001fe4000f8e0203 */
[----:B--2---:R-:W-:Y:S02]  /*00b0*/  IMAD R3, R0, UR5, R5 ;  /* 0x0000000500037c24 */ /* 0x004fe4000f8e0205 */
[----:B------:R-:W-:Y:S01]  /*00c0*/  IMAD.MOV.U32 R0, RZ, RZ, RZ ;  /* 0x000000ffff007224 */ /* 0x000fe200078e00ff */
[----:B---3--:R-:W-:Y:S06]  /*00d0*/  BRA.U !UP0, `(.L_x_7) ;  /* 0x00000009085c7547 */ /* 0x008fec000b800000 */
[----:B------:R-:W-:Y:S01]  /*00e0*/  UISETP.GE.U32.AND UP0, UPT, UR7, 0x4, UPT ;  /* 0x000000040700788c */ /* 0x000fe2000bf06070 */
[----:B------:R-:W-:Y:S01]  /*00f0*/  IMAD.MOV.U32 R0, RZ, RZ, RZ ;  /* 0x000000ffff007224 */ /* 0x000fe200078e00ff */
[----:B------:R-:W-:-:S07]  /*0100*/  UIADD3 UR4, UPT, UPT, -UR7, URZ, URZ ;  /* 0x000000ff07047290 */ /* 0x000fce000fffe1ff */
[----:B------:R-:W-:Y:S05]  /*0110*/  BRA.U !UP0, `(.L_x_8) ;  /* 0x0000000508187547 */ /* 0x000fea000b800000 */
[----:B------:R-:W0:Y:S01]  /*0120*/  LDCU UR10, c[0x0][0x39c] ;  /* 0x00007380ff0a77ac */ /* 0x000e220008000800 */
[----:B------:R-:W-:Y:S01]  /*0130*/  IADD3 R18, PT, PT, R2, -UR7, RZ ;  /* 0x8000000702127c10 */ /* 0x000fe2000fffe0ff */
[----:B------:R-:W-:Y:S01]  /*0140*/  IMAD.MOV.U32 R0, RZ, RZ, RZ ;  /* 0x000000ffff007224 */ /* 0x000fe200078e00ff */
[----:B------:R-:W-:Y:S01]  /*0150*/  USHF.L.U32 UR6, UR7, 0x1, URZ ;  /* 0x0000000107067899 */ /* 0x000fe200080006ff */
[----:B------:R-:W1:Y:S03]  /*0160*/  LDCU UR11, c[0x0][0x398] ;  /* 0x00007300ff0b77ac */ /* 0x000e660008000800 */
[----:B------:R-:W-:Y:S02]  /*0170*/  ULOP3.LUT UR4, UR6, 0xfffffff8, URZ, 0xc0, !UPT ;  /* 0xfffffff806047892 */ /* 0x000fe4000f8ec0ff */
[----:B------:R-:W-:Y:S01]  /*0180*/  MOV R8, UR6 ;  /* 0x0000000600087c02 */ /* 0x000fe20008000f00 */
[----:B------:R-:W-:-:S02]  /*0190*/  UIADD3 UR5, UPT, UPT, -UR7, 0x3, URZ ;  /* 0x0000000307057890 */ /* 0x000fc4000fffe1ff */
[----:B------:R-:W-:Y:S01]  /*01a0*/  UIADD3 UR4, UPT, UPT, -UR4, URZ, URZ ;  /* 0x000000ff04047290 */ /* 0x000fe2000fffe1ff */
[----:B0-----:R-:W-:-:S04]  /*01b0*/  IMAD R9, R3, UR10, R2 ;  /* 0x0000000a03097c24 */ /* 0x001fc8000f8e0202 */
[----:B-1----:R-:W-:-:S07]  /*01c0*/  VIADD R9, R9, -UR7 ;  /* 0x8000000709097c36 */ /* 0x002fce0008000000 */
.L_x_9:
[----:B------:R-:W0:Y:S01]  /*01d0*/  LDC.64 R4, c[0x0][0x388] ;  /* 0x0000e200ff047b82 */ /* 0x000e220000000a00 */
[----:B------:R-:W-:-:S04]  /*01e0*/  ISETP.GE.AND P1, PT, R18, UR11, PT ;  /* 0x0000000b12007c0c */ /* 0x000fc8000bf26270 */
[----:B------:R-:W-:-:S03]  /*01f0*/  ISETP.LT.OR P1, PT, R18, RZ, P1 ;  /* 0x000000ff1200720c */ /* 0x000fc60000f21670 */
[----:B------:R-:W1:Y:S01]  /*0200*/  LDC.64 R6, c[0x0][0x390] ;  /* 0x0000e400ff067b82 */ /* 0x000e620000000a00 */
[----:B0-----:R-:W-:-:S09]  /*0210*/  IMAD.WIDE R4, R9, 0x4, R4 ;  /* 0x0000000409047825 */ /* 0x001fd200078e0204 */
[----:B------:R-:W2:Y:S01]  /*0220*/  @!P1 LDG.E R11, desc[UR8][R4.64] ;  /* 0x00000008040b9981 */ /* 0x000ea2000c1e1900 */
[----:B-1----:R-:W-:-:S05]  /*0230*/  IMAD.WIDE R6, R8, 0x4, R6 ;  /* 0x0000000408067825 */ /* 0x002fca00078e0206 */
[----:B------:R-:W2:Y:S01]  /*0240*/  @!P1 LDG.E R10, desc[UR8][R6.64] ;  /* 0x00000008060a9981 */ /* 0x000ea2000c1e1900 */
[C---:B------:R-:W-:Y:S01]  /*0250*/  IADD3 R12, PT, PT, R18.reuse, 0x1, RZ ;  /* 0x00000001120c7810 */ /* 0x040fe20007ffe0ff */
[C---:B------:R-:W-:Y:S01]  /*0260*/  VIADD R13, R18.reuse, 0x2 ;  /* 0x00000002120d7836 */ /* 0x040fe20000000000 */
[----:B------:R-:W-:Y:S02]  /*0270*/  IADD3 R14, PT, PT, R18, 0x3, RZ ;  /* 0x00000003120e7810 */ /* 0x000fe40007ffe0ff */
[C---:B------:R-:W-:Y:S02]  /*0280*/  ISETP.GE.AND P0, PT, R12.reuse, UR11, PT ;  /* 0x0000000b0c007c0c */ /* 0x040fe4000bf06270 */
[----:B------:R-:W-:Y:S02]  /*0290*/  ISETP.GE.AND P2, PT, R13, UR11, PT ;  /* 0x0000000b0d007c0c */ /* 0x000fe4000bf46270 */
[----:B------:R-:W-:Y:S01]  /*02a0*/  ISETP.LT.OR P0, PT, R12, RZ, P0 ;  /* 0x000000ff0c00720c */ /* 0x000fe20000701670 */
[----:B------:R-:W-:Y:S01]  /*02b0*/  VIADD R12, R18, 0x4 ;  /* 0x00000004120c7836 */ /* 0x000fe20000000000 */
[----:B------:R-:W-:-:S02]  /*02c0*/  ISETP.GE.AND P3, PT, R14, UR11, PT ;  /* 0x0000000b0e007c0c */ /* 0x000fc4000bf66270 */
[----:B------:R-:W-:Y:S02]  /*02d0*/  ISETP.LT.OR P2, PT, R13, RZ, P2 ;  /* 0x000000ff0d00720c */ /* 0x000fe40001741670 */
[----:B------:R-:W-:Y:S02]  /*02e0*/  IADD3 R13, PT, PT, R18, 0x5, RZ ;  /* 0x00000005120d7810 */ /* 0x000fe40007ffe0ff */
[----:B------:R-:W-:Y:S01]  /*02f0*/  ISETP.LT.OR P3, PT, R14, RZ, P3 ;  /* 0x000000ff0e00720c */ /* 0x000fe20001f61670 */
[----:B------:R-:W-:Y:S01]  /*0300*/  VIADD R14, R18, 0x6 ;  /* 0x00000006120e7836 */ /* 0x000fe20000000000 */
[C---:B------:R-:W-:Y:S02]  /*0310*/  ISETP.GE.AND P4, PT, R12.reuse, UR11, PT ;  /* 0x0000000b0c007c0c */ /* 0x040fe4000bf86270 */
[----:B------:R-:W-:Y:S02]  /*0320*/  ISETP.GE.AND P6, PT, R13, UR11, PT ;  /* 0x0000000b0d007c0c */ /* 0x000fe4000bfc6270 */
[----:B------:R-:W-:-:S02]  /*0330*/  ISETP.LT.OR P4, PT, R12, RZ, P4 ;  /* 0x000000ff0c00720c */ /* 0x000fc40002781670 */
[----:B------:R-:W-:Y:S01]  /*0340*/  ISETP.GE.AND P5, PT, R14, UR11, PT ;  /* 0x0000000b0e007c0c */ /* 0x000fe2000bfa6270 */
[----:B------:R-:W3:Y:S01]  /*0350*/  @!P0 LDG.E R12, desc[UR8][R6.64+-0x4] ;  /* 0xfffffc08060c8981 */ /* 0x000ee2000c1e1900 */
[----:B------:R-:W-:-:S03]  /*0360*/  ISETP.LT.OR P6, PT, R13, RZ, P6 ;  /* 0x000000ff0d00720c */ /* 0x000fc600037c1670 */
[----:B------:R-:W3:Y:S01]  /*0370*/  @!P0 LDG.E R13, desc[UR8][R4.64+0x4] ;  /* 0x00000408040d8981 */ /* 0x000ee2000c1e1900 */
[----:B------:R-:W-:Y:S02]  /*0380*/  ISETP.LT.OR P5, PT, R14, RZ, P5 ;  /* 0x000000ff0e00720c */ /* 0x000fe40002fa1670 */
[----:B------:R-:W-:Y:S01]  /*0390*/  IADD3 R16, PT, PT, R18, 0x7, RZ ;  /* 0x0000000712107810 */ /* 0x000fe20007ffe0ff */
[----:B------:R-:W4:Y:S04]  /*03a0*/  @!P2 LDG.E R15, desc[UR8][R4.64+0x8] ;  /* 0x00000808040fa981 */ /* 0x000f28000c1e1900 */
[----:B------:R-:W4:Y:S04]  /*03b0*/  @!P2 LDG.E R14, desc[UR8][R6.64+-0x8] ;  /* 0xfffff808060ea981 */ /* 0x000f28000c1e1900 */
[----:B------:R-:W5:Y:S04]  /*03c0*/  @!P4 LDG.E R17, desc[UR8][R4.64+0x10] ;  /* 0x000010080411c981 */ /* 0x000f68000c1e1900 */
[----:B------:R-:W5:Y:S04]  /*03d0*/  @!P6 LDG.E R19, desc[UR8][R4.64+0x14] ;  /* 0x000014080413e981 */ /* 0x000f68000c1e1900 */
[----:B------:R-:W5:Y:S04]  /*03e0*/  @!P6 LDG.E R20, desc[UR8][R6.64+-0x14] ;  /* 0xffffec080614e981 */ /* 0x000f68000c1e1900 */
[----:B------:R-:W5:Y:S04]  /*03f0*/  @!P5 LDG.E R21, desc[UR8][R4.64+0x18] ;  /* 0x000018080415d981 */ /* 0x000f68000c1e1900 */
[----:B------:R-:W5:Y:S01]  /*0400*/  @!P5 LDG.E R22, desc[UR8][R6.64+-0x18] ;  /* 0xffffe8080616d981 */ /* 0x000f62000c1e1900 */
[----:B--2---:R-:W-:Y:S01]  /*0410*/  @!P1 FFMA R0, R11, R10, R0 ;  /* 0x0000000a0b009223 */ /* 0x004fe20000000000 */
[----:B------:R-:W-:-:S02]  /*0420*/  ISETP.GE.AND P1, PT, R16, UR11, PT ;  /* 0x0000000b10007c0c */ /* 0x000fc4000bf26270 */
[----:B------:R-:W2:Y:S04]  /*0430*/  @!P3 LDG.E R11, desc[UR8][R4.64+0xc] ;  /* 0x00000c08040bb981 */ /* 0x000ea8000c1e1900 */
[----:B------:R-:W2:Y:S01]  /*0440*/  @!P3 LDG.E R10, desc[UR8][R6.64+-0xc] ;  /* 0xfffff408060ab981 */ /* 0x000ea2000c1e1900 */
[----:B------:R-:W-:-:S03]  /*0450*/  ISETP.LT.OR P1, PT, R16, RZ, P1 ;  /* 0x000000ff1000720c */ /* 0x000fc60000f21670 */
[----:B------:R-:W5:Y:S10]  /*0460*/  @!P4 LDG.E R16, desc[UR8][R6.64+-0x10] ;  /* 0xfffff0080610c981 */ /* 0x000f74000c1e1900 */
[----:B------:R-:W5:Y:S04]  /*0470*/  @!P1 LDG.E R23, desc[UR8][R4.64+0x1c] ;  /* 0x00001c0804179981 */ /* 0x000f68000c1e1900 */
[----:B------:R-:W5:Y:S01]  /*0480*/  @!P1 LDG.E R24, desc[UR8][R6.64+-0x1c] ;  /* 0xffffe40806189981 */ /* 0x000f62000c1e1900 */
[----:B---3--:R-:W-:Y:S01]  /*0490*/  @!P0 FFMA R0, R13, R12, R0 ;  /* 0x0000000c0d008223 */ /* 0x008fe20000000000 */
[----:B------:R-:W-:-:S03]  /*04a0*/  UIADD3 UR4, UPT, UPT, UR4, 0x8, URZ ;  /* 0x0000000804047890 */ /* 0x000fc6000fffe0ff */
[----:B----4-:R-:W-:Y:S01]  /*04b0*/  @!P2 FFMA R0, R15, R14, R0 ;  /* 0x0000000e0f00a223 */ /* 0x010fe20000000000 */
[----:B------:R-:W-:Y:S01]  /*04c0*/  UISETP.NE.AND UP0, UPT, UR4, URZ, UPT ;  /* 0x000000ff0400728c */ /* 0x000fe2000bf05270 */
[----:B------:R-:W-:Y:S01]  /*04d0*/  VIADD R18, R18, 0x8 ;  /* 0x0000000812127836 */ /* 0x000fe20000000000 */
[----:B------:R-:W-:Y:S01]  /*04e0*/  IADD3 R9, PT, PT, R9, 0x8, RZ ;  /* 0x0000000809097810 */ /* 0x000fe20007ffe0ff */
[----:B------:R-:W-:Y:S01]  /*04f0*/  VIADD R8, R8, 0xfffffff8 ;  /* 0xfffffff808087836 */ /* 0x000fe20000000000 */
[----:B------:R-:W-:Y:S01]  /*0500*/  UIADD3 UR5, UPT, UPT, UR5, 0x8, URZ ;  /* 0x0000000805057890 */ /* 0x000fe2000fffe0ff */
[----:B--2---:R-:W-:-:S04]  /*0510*/  @!P3 FFMA R0, R11, R10, R0 ;  /* 0x0000000a0b00b223 */ /* 0x004fc80000000000 */
[----:B-----5:R-:W-:-:S04]  /*0520*/  @!P4 FFMA R0, R17, R16, R0 ;  /* 0x000000101100c223 */ /* 0x020fc80000000000 */
[----:B------:R-:W-:-:S04]  /*0530*/  @!P6 FFMA R0, R19, R20, R0 ;  /* 0x000000141300e223 */ /* 0x000fc80000000000 */
[----:B------:R-:W-:-:S04]  /*0540*/  @!P5 FFMA R0, R21, R22, R0 ;  /* 0x000000161500d223 */ /* 0x000fc80000000000 */
[----:B------:R-:W-:Y:S01]  /*0550*/  @!P1 FFMA R0, R23, R24, R0 ;  /* 0x0000001817009223 */ /* 0x000fe20000000000 */
[----:B------:R-:W-:Y:S06]  /*0560*/  BRA.U UP0, `(.L_x_9) ;  /* 0xfffffffd00187547 */ /* 0x000fec000b83ffff */
[----:B------:R-:W-:-:S12]  /*0570*/  UIADD3 UR4, UPT, UPT, UR5, -0x3, URZ ;  /* 0xfffffffd05047890 */ /* 0x000fd8000fffe0ff */
.L_x_8:
        /* <DEDUP_REMOVED lines=8> */
[----:B------:R-:W0:Y:S01]  /*0600*/  LDCU.64 UR6, c[0x0][0x398] ;  /* 0x00007300ff0677ac */ /* 0x000e220008000a00 */
[----:B------:R-:W1:Y:S01]  /*0610*/  LDC.64 R6, c[0x0][0x388] ;  /* 0x0000e200ff067b82 */ /* 0x000e620000000a00 */
[----:B------:R-:W-:Y:S01]  /*0620*/  VIADD R10, R2, UR4 ;  /* 0x00000004020a7c36 */ /* 0x000fe20008000000 */
[----:B------:R-:W-:-:S03]  /*0630*/  IADD3 R11, PT, PT, R4, -UR4, RZ ;  /* 0x80000004040b7c10 */ /* 0x000fc6000fffe0ff */
[C---:B------:R-:W-:Y:S01]  /*0640*/  VIADD R12, R10.reuse, 0x2 ;  /* 0x000000020a0c7836 */ /* 0x040fe20000000000 */
[C---:B------:R-:W-:Y:S02]  /*0650*/  IADD3 R5, PT, PT, R10.reuse, 0x1, RZ ;  /* 0x000000010a057810 */ /* 0x040fe40007ffe0ff */
[----:B------:R-:W2:Y:S01]  /*0660*/  LDC.64 R8, c[0x0][0x390] ;  /* 0x0000e400ff087b82 */ /* 0x000ea20000000a00 */
[C---:B0-----:R-:W-:Y:S02]  /*0670*/  ISETP.GE.AND P1, PT, R10.reuse, UR6, PT ;  /* 0x000000060a007c0c */ /* 0x041fe4000bf26270 */
[C---:B------:R-:W-:Y:S02]  /*0680*/  ISETP.GE.AND P0, PT, R5.reuse, UR6, PT ;  /* 0x0000000605007c0c */ /* 0x040fe4000bf06270 */
[----:B------:R-:W-:Y:S02]  /*0690*/  ISETP.LT.OR P1, PT, R10, RZ, P1 ;  /* 0x000000ff0a00720c */ /* 0x000fe40000f21670 */
[----:B------:R-:W-:Y:S01]  /*06a0*/  ISETP.LT.OR P0, PT, R5, RZ, P0 ;  /* 0x000000ff0500720c */ /* 0x000fe20000701670 */
[----:B------:R-:W-:Y:S01]  /*06b0*/  IMAD R5, R3, UR7, R10 ;  /* 0x0000000703057c24 */ /* 0x000fe2000f8e020a */
[----:B------:R-:W-:Y:S01]  /*06c0*/  ISETP.GE.AND P2, PT, R12, UR6, PT ;  /* 0x000000060c007c0c */ /* 0x000fe2000bf46270 */
[----:B------:R-:W-:-:S02]  /*06d0*/  VIADD R10, R10, 0x3 ;  /* 0x000000030a0a7836 */ /* 0x000fc40000000000 */
[----:B-1----:R-:W-:Y:S01]  /*06e0*/  IMAD.WIDE R6, R5, 0x4, R6 ;  /* 0x0000000405067825 */ /* 0x002fe200078e0206 */
[----:B------:R-:W-:Y:S02]  /*06f0*/  ISETP.LT.OR P2, PT, R12, RZ, P2 ;  /* 0x000000ff0c00720c */ /* 0x000fe40001741670 */
[C---:B------:R-:W-:Y:S01]  /*0700*/  ISETP.GE.AND P4, PT, R10.reuse, UR6, PT ;  /* 0x000000060a007c0c */ /* 0x040fe2000bf86270 */
[----:B--2---:R-:W-:Y:S02]  /*0710*/  IMAD.WIDE R8, R11, 0x4, R8 ;  /* 0x000000040b087825 */ /* 0x004fe400078e0208 */
[----:B------:R-:W2:Y:S01]  /*0720*/  @!P1 LDG.E R5, desc[UR8][R6.64] ;  /* 0x0000000806059981 */ /* 0x000ea2000c1e1900 */
[----:B------:R-:W-:-:S03]  /*0730*/  ISETP.LT.OR P4, PT, R10, RZ, P4 ;  /* 0x000000ff0a00720c */ /* 0x000fc60002781670 */
[----:B------:R-:W2:Y:S04]  /*0740*/  @!P1 LDG.E R10, desc[UR8][R8.64] ;  /* 0x00000008080a9981 */ /* 0x000ea8000c1e1900 */
[----:B------:R-:W3:Y:S04]  /*0750*/  @!P0 LDG.E R11, desc[UR8][R6.64+0x4] ;  /* 0x00000408060b8981 */ /* 0x000ee8000c1e1900 */
[----:B------:R-:W3:Y:S04]  /*0760*/  @!P0 LDG.E R12, desc[UR8][R8.64+-0x4] ;  /* 0xfffffc08080c8981 */ /* 0x000ee8000c1e1900 */
[----:B------:R-:W4:Y:S04]  /*0770*/  @!P2 LDG.E R13, desc[UR8][R6.64+0x8] ;  /* 0x00000808060da981 */ /* 0x000f28000c1e1900 */
[----:B------:R-:W4:Y:S04]  /*0780*/  @!P2 LDG.E R14, desc[UR8][R8.64+-0x8] ;  /* 0xfffff808080ea981 */ /* 0x000f28000c1e1900 */
[----:B------:R-:W5:Y:S04]  /*0790*/  @!P4 LDG.E R15, desc[UR8][R6.64+0xc] ;  /* 0x00000c08060fc981 */ /* 0x000f68000c1e1900 */
[----:B------:R-:W5:Y:S01]  /*07a0*/  @!P4 LDG.E R16, desc[UR8][R8.64+-0xc] ;  /* 0xfffff4080810c981 */ /* 0x000f62000c1e1900 */
[----:B------:R-:W-:Y:S01]  /*07b0*/  UIADD3 UR4, UPT, UPT, UR4, 0x4, URZ ;  /* 0x0000000404047890 */ /* 0x000fe2000fffe0ff */
[----:B--2---:R-:W-:-:S04]  /*07c0*/  @!P1 FFMA R0, R5, R10, R0 ;  /* 0x0000000a05009223 */ /* 0x004fc80000000000 */
[----:B---3--:R-:W-:-:S04]  /*07d0*/  @!P0 FFMA R0, R11, R12, R0 ;  /* 0x0000000c0b008223 */ /* 0x008fc80000000000 */
[----:B----4-:R-:W-:-:S04]  /*07e0*/  @!P2 FFMA R0, R13, R14, R0 ;  /* 0x0000000e0d00a223 */ /* 0x010fc80000000000 */
[----:B-----5:R-:W-:-:S07]  /*07f0*/  @!P4 FFMA R0, R15, R16, R0 ;  /* 0x000000100f00c223 */ /* 0x020fce0000000000 */
.L_x_10:
[----:B------:R-:W-:Y:S05]  /*0800*/  @P3 BRA `(.L_x_11) ;  /* 0x0000000000503947 */ /* 0x000fea0003800000 */
[----:B------:R-:W0:Y:S01]  /*0810*/  LDCU.64 UR6, c[0x0][0x398] ;  /* 0x00007300ff0677ac */ /* 0x000e220008000a00 */
[----:B------:R-:W1:Y:S01]  /*0820*/  LDC.64 R6, c[0x0][0x388] ;  /* 0x0000e200ff067b82 */ /* 0x000e620000000a00 */
[----:B------:R-:W-:Y:S02]  /*0830*/  IADD3 R10, PT, PT, R2, UR4, RZ ;  /* 0x00000004020a7c10 */ /* 0x000fe4000fffe0ff */
[----:B------:R-:W-:-:S03]  /*0840*/  IADD3 R11, PT, PT, R4, -UR4, RZ ;  /* 0x80000004040b7c10 */ /* 0x000fc6000fffe0ff */
[C---:B------:R-:W-:Y:S02]  /*0850*/  VIADD R5, R10.reuse, 0x1 ;  /* 0x000000010a057836 */ /* 0x040fe40000000000 */
[----:B------:R-:W2:Y:S01]  /*0860*/  LDC.64 R8, c[0x0][0x390] ;  /* 0x0000e400ff087b82 */ /* 0x000ea20000000a00 */
[C---:B0-----:R-:W-:Y:S02]  /*0870*/  ISETP.GE.AND P0, PT, R10.reuse, UR6, PT ;  /* 0x000000060a007c0c */ /* 0x041fe4000bf06270 */
[C---:B------:R-:W-:Y:S02]  /*0880*/  ISETP.GE.AND P1, PT, R5.reuse, UR6, PT ;  /* 0x0000000605007c0c */ /* 0x040fe4000bf26270 */
[----:B------:R-:W-:Y:S02]  /*0890*/  ISETP.LT.OR P0, PT, R10, RZ, P0 ;  /* 0x000000ff0a00720c */ /* 0x000fe40000701670 */
[----:B------:R-:W-:Y:S01]  /*08a0*/  ISETP.LT.OR P1, PT, R5, RZ, P1 ;  /* 0x000000ff0500720c */ /* 0x000fe20000f21670 */
[----:B------:R-:W-:-:S04]  /*08b0*/  IMAD R5, R3, UR7, R10 ;  /* 0x0000000703057c24 */ /* 0x000fc8000f8e020a */
[----:B-1----:R-:W-:-:S04]  /*08c0*/  IMAD.WIDE R6, R5, 0x4, R6 ;  /* 0x0000000405067825 */ /* 0x002fc800078e0206 */
[----:B--2---:R-:W-:Y:S02]  /*08d0*/  IMAD.WIDE R8, R11, 0x4, R8 ;  /* 0x000000040b087825 */ /* 0x004fe400078e0208 */
[----:B------:R-:W2:Y:S04]  /*08e0*/  @!P0 LDG.E R5, desc[UR8][R6.64] ;  /* 0x0000000806058981 */ /* 0x000ea8000c1e1900 */
[----:B------:R-:W2:Y:S04]  /*08f0*/  @!P0 LDG.E R10, desc[UR8][R8.64] ;  /* 0x00000008080a8981 */ /* 0x000ea8000c1e1900 */
[----:B------:R-:W3:Y:S04]  /*0900*/  @!P1 LDG.E R11, desc[UR8][R6.64+0x4] ;  /* 0x00000408060b9981 */ /* 0x000ee8000c1e1900 */
[----:B------:R-:W3:Y:S01]  /*0910*/  @!P1 LDG.E R12, desc[UR8][R8.64+-0x4] ;  /* 0xfffffc08080c9981 */ /* 0x000ee2000c1e1900 */
[----:B------:R-:W-:Y:S01]  /*0920*/  UIADD3 UR4, UPT, UPT, UR4, 0x2, URZ ;  /* 0x0000000204047890 */ /* 0x000fe2000fffe0ff */
[----:B--2---:R-:W-:-:S04]  /*0930*/  @!P0 FFMA R0, R5, R10, R0 ;  /* 0x0000000a05008223 */ /* 0x004fc80000000000 */
[----:B---3--:R-:W-:-:S07]  /*0940*/  @!P1 FFMA R0, R11, R12, R0 ;  /* 0x0000000c0b009223 */ /* 0x008fce0000000000 */
.L_x_11:
[----:B------:R-:W-:Y:S01]  /*0950*/  VIADD R10, R2, UR4 ;  /* 0x00000004020a7c36 */ /* 0x000fe20008000000 */
[----:B------:R-:W-:Y:S04]  /*0960*/  BSSY.RECONVERGENT B0, `(.L_x_7) ;  /* 0x000000e000007945 */ /* 0x000fe80003800200 */
        /* <DEDUP_REMOVED lines=13> */
.L_x_12:
[----:B------:R-:W-:Y:S05]  /*0a40*/  BSYNC.RECONVERGENT B0 ;  /* 0x0000000000007941 */ /* 0x000fea0003800200 */
.L_x_7:
[----:B------:R-:W0:Y:S01]  /*0a50*/  LDC.64 R4, c[0x0][0x380] ;  /* 0x0000e000ff047b82 */ /* 0x000e220000000a00 */
[----:B------:R-:W1:Y:S02]  /*0a60*/  LDCU UR5, c[0x0][0x398] ;  /* 0x00007300ff0577ac */ /* 0x000e640008000800 */
[----:B-1----:R-:W-:-:S04]  /*0a70*/  IMAD R3, R3, UR5, R2 ;  /* 0x0000000503037c24 */ /* 0x002fc8000f8e0202 */
[----:B0-----:R-:W-:-:S05]  /*0a80*/  IMAD.WIDE R2, R3, 0x4, R4 ;  /* 0x0000000403027825 */ /* 0x001fca00078e0204 */
[----:B------:R-:W-:Y:S01]  /*0a90*/  STG.E desc[UR8][R2.64], R0 ;  /* 0x0000000002007986 */ /* 0x000fe2000c101908 */
[----:B------:R-:W-:Y:S05]  /*0aa0*/  EXIT ;  /* 0x000000000000794d */ /* 0x000fea0003800000 */
.L_x_13:
        /* <DEDUP_REMOVED lines=13> */
.L_x_15:


//--------------------- .nv.shared.reserved.0     --------------------------
	.section	.nv.shared.reserved.0,"aw",@nobits
	.weak		__nv_reservedSMEM_offset_0_alias
	.size		__nv_reservedSMEM_offset_0_alias, 0, 64
	.other		__nv_reservedSMEM_offset_0_alias,@"STO_CUDA_RESERVED_SHARED STV_DEFAULT"
__nv_reservedSMEM_offset_0_alias:
	.zero		0
	.zero		64


//--------------------- .nv.constant0._Z20convolution_kernel_yPfS_S_iii --------------------------
	.section	.nv.constant0._Z20convolution_kernel_yPfS_S_iii,"a",@progbits
	.sectionflags	@""
	.align	4
.nv.constant0._Z20convolution_kernel_yPfS_S_iii:
	.zero		932


//--------------------- .nv.constant0._Z20convolution_kernel_xPfS_S_iii --------------------------
	.section	.nv.constant0._Z20convolution_kernel_xPfS_S_iii,"a",@progbits
	.sectionflags	@""
	.align	4
.nv.constant0._Z20convolution_kernel_xPfS_S_iii:
	.zero		932


//--------------------- SYMBOLS --------------------------

	.type		.nv.reservedSmem.offset0,@object
	.size		.nv.reservedSmem.offset0,0x4
